//
// Generated by NVIDIA NVVM Compiler
//
// Compiler Build ID: CL-36424714
// Cuda compilation tools, release 13.0, V13.0.88
// Based on NVVM 20.0.0
//

.version 9.0
.target sm_100
.address_size 64

	// .globl	_Z10extractMinPiS_S_S_ii
.extern .func  (.param .b32 func_retval0) vprintf
(
	.param .b64 vprintf_param_0,
	.param .b64 vprintf_param_1
)
;
.global .align 4 .b8 Cx[400000000];
.global .align 4 .b8 PQ[400000000];
.global .align 1 .b8 $str[10] = {102, 111, 117, 110, 100, 32, 37, 100, 10};
.global .align 1 .b8 $str$5[4] = {37, 100, 32};
.global .align 1 .b8 $str$6[10] = {99, 111, 115, 116, 58, 32, 37, 100, 10};

.visible .entry _Z10extractMinPiS_S_S_ii(
	.param .u64 .ptr .align 1 _Z10extractMinPiS_S_S_ii_param_0,
	.param .u64 .ptr .align 1 _Z10extractMinPiS_S_S_ii_param_1,
	.param .u64 .ptr .align 1 _Z10extractMinPiS_S_S_ii_param_2,
	.param .u64 .ptr .align 1 _Z10extractMinPiS_S_S_ii_param_3,
	.param .u32 _Z10extractMinPiS_S_S_ii_param_4,
	.param .u32 _Z10extractMinPiS_S_S_ii_param_5
)
{
	.reg .pred 	%p<11>;
	.reg .b32 	%r<63>;
	.reg .b64 	%rd<54>;

	ld.param.u64 	%rd7, [_Z10extractMinPiS_S_S_ii_param_0];
	ld.param.u64 	%rd8, [_Z10extractMinPiS_S_S_ii_param_1];
	ld.param.u64 	%rd9, [_Z10extractMinPiS_S_S_ii_param_2];
	ld.param.u64 	%rd10, [_Z10extractMinPiS_S_S_ii_param_3];
	ld.param.u32 	%r15, [_Z10extractMinPiS_S_S_ii_param_4];
	ld.param.u32 	%r16, [_Z10extractMinPiS_S_S_ii_param_5];
	mov.u32 	%r17, %ctaid.x;
	mov.u32 	%r18, %ntid.x;
	mov.u32 	%r19, %tid.x;
	mad.lo.s32 	%r1, %r17, %r18, %r19;
	setp.ge.s32 	%p1, %r1, %r16;
	@%p1 bra 	$L__BB0_15;
	cvta.to.global.u64 	%rd11, %rd7;
	mul.wide.s32 	%rd12, %r1, 4;
	add.s64 	%rd1, %rd11, %rd12;
	ld.global.u32 	%r2, [%rd1];
	setp.lt.s32 	%p2, %r2, 1;
	@%p2 bra 	$L__BB0_15;
	add.s32 	%r20, %r15, %r16;
	add.s32 	%r21, %r20, -1;
	div.s32 	%r22, %r21, %r16;
	mul.lo.s32 	%r23, %r22, %r1;
	mul.wide.s32 	%rd13, %r23, 4;
	mov.u64 	%rd14, PQ;
	add.s64 	%rd2, %rd14, %rd13;
	ld.volatile.global.u32 	%r3, [%rd2];
	add.s32 	%r4, %r23, -1;
	add.s32 	%r24, %r4, %r2;
	mul.wide.s32 	%rd15, %r24, 4;
	add.s64 	%rd16, %rd14, %rd15;
	ld.volatile.global.u32 	%r25, [%rd16];
	st.volatile.global.u32 	[%rd2], %r25;
	ld.global.u32 	%r26, [%rd1];
	add.s32 	%r58, %r26, -1;
	st.global.u32 	[%rd1], %r58;
	setp.lt.s32 	%p3, %r26, 3;
	@%p3 bra 	$L__BB0_14;
	mov.b32 	%r60, 0;
	mov.b32 	%r59, 1;
	mov.u64 	%rd27, Cx;
	mov.u32 	%r62, %r60;
$L__BB0_4:
	add.s32 	%r10, %r60, 2;
	setp.lt.s32 	%p4, %r10, %r58;
	@%p4 bra 	$L__BB0_7;
	mul.wide.s32 	%rd17, %r62, 4;
	add.s64 	%rd3, %rd2, %rd17;
	ld.volatile.global.u32 	%r29, [%rd3];
	mul.wide.s32 	%rd18, %r29, 4;
	add.s64 	%rd20, %rd27, %rd18;
	ld.volatile.global.u32 	%r30, [%rd20];
	add.s32 	%r31, %r10, %r4;
	mul.wide.s32 	%rd21, %r31, 4;
	add.s64 	%rd4, %rd14, %rd21;
	ld.volatile.global.u32 	%r32, [%rd4];
	mul.wide.s32 	%rd23, %r32, 4;
	add.s64 	%rd24, %rd27, %rd23;
	ld.volatile.global.u32 	%r33, [%rd24];
	setp.le.s32 	%p5, %r30, %r33;
	@%p5 bra 	$L__BB0_14;
	ld.volatile.global.u32 	%r34, [%rd4];
	ld.volatile.global.u32 	%r35, [%rd3];
	st.volatile.global.u32 	[%rd4], %r35;
	st.volatile.global.u32 	[%rd3], %r34;
	mov.u32 	%r62, %r59;
	bra.uni 	$L__BB0_13;
$L__BB0_7:
	mul.wide.s32 	%rd25, %r62, 4;
	add.s64 	%rd5, %rd2, %rd25;
	ld.volatile.global.u32 	%r36, [%rd5];
	mul.wide.s32 	%rd26, %r36, 4;
	add.s64 	%rd28, %rd27, %rd26;
	ld.volatile.global.u32 	%r37, [%rd28];
	mul.wide.s32 	%rd29, %r60, 4;
	add.s64 	%rd6, %rd2, %rd29;
	ld.volatile.global.u32 	%r38, [%rd6+4];
	mul.wide.s32 	%rd30, %r38, 4;
	add.s64 	%rd31, %rd27, %rd30;
	ld.volatile.global.u32 	%r39, [%rd31];
	setp.le.s32 	%p6, %r37, %r39;
	@%p6 bra 	$L__BB0_10;
	ld.volatile.global.u32 	%r40, [%rd6+4];
	mul.wide.s32 	%rd32, %r40, 4;
	add.s64 	%rd34, %rd27, %rd32;
	ld.volatile.global.u32 	%r41, [%rd34];
	ld.volatile.global.u32 	%r42, [%rd6+8];
	mul.wide.s32 	%rd35, %r42, 4;
	add.s64 	%rd36, %rd27, %rd35;
	ld.volatile.global.u32 	%r43, [%rd36];
	setp.gt.s32 	%p7, %r41, %r43;
	@%p7 bra 	$L__BB0_10;
	ld.volatile.global.u32 	%r44, [%rd6+4];
	ld.volatile.global.u32 	%r45, [%rd5];
	st.volatile.global.u32 	[%rd6+4], %r45;
	st.volatile.global.u32 	[%rd5], %r44;
	mov.u32 	%r62, %r59;
	bra.uni 	$L__BB0_13;
$L__BB0_10:
	ld.volatile.global.u32 	%r46, [%rd5];
	mul.wide.s32 	%rd37, %r46, 4;
	add.s64 	%rd39, %rd27, %rd37;
	ld.volatile.global.u32 	%r47, [%rd39];
	ld.volatile.global.u32 	%r48, [%rd6+8];
	mul.wide.s32 	%rd40, %r48, 4;
	add.s64 	%rd41, %rd27, %rd40;
	ld.volatile.global.u32 	%r49, [%rd41];
	setp.le.s32 	%p8, %r47, %r49;
	@%p8 bra 	$L__BB0_14;
	ld.volatile.global.u32 	%r50, [%rd6+8];
	mul.wide.s32 	%rd42, %r50, 4;
	add.s64 	%rd44, %rd27, %rd42;
	ld.volatile.global.u32 	%r51, [%rd44];
	ld.volatile.global.u32 	%r52, [%rd6+4];
	mul.wide.s32 	%rd45, %r52, 4;
	add.s64 	%rd46, %rd27, %rd45;
	ld.volatile.global.u32 	%r53, [%rd46];
	setp.gt.s32 	%p9, %r51, %r53;
	@%p9 bra 	$L__BB0_14;
	ld.volatile.global.u32 	%r54, [%rd6+8];
	ld.volatile.global.u32 	%r55, [%rd5];
	st.volatile.global.u32 	[%rd6+8], %r55;
	st.volatile.global.u32 	[%rd5], %r54;
	mov.u32 	%r62, %r10;
$L__BB0_13:
	shl.b32 	%r60, %r62, 1;
	or.b32  	%r59, %r60, 1;
	ld.global.u32 	%r58, [%rd1];
	setp.lt.s32 	%p10, %r59, %r58;
	@%p10 bra 	$L__BB0_4;
$L__BB0_14:
	cvta.to.global.u64 	%rd47, %rd10;
	mul.wide.s32 	%rd48, %r3, 4;
	add.s64 	%rd49, %rd47, %rd48;
	mov.b32 	%r56, -1;
	st.global.u32 	[%rd49], %r56;
	cvta.to.global.u64 	%rd50, %rd9;
	atom.global.add.u32 	%r57, [%rd50], 1;
	cvta.to.global.u64 	%rd51, %rd8;
	mul.wide.s32 	%rd52, %r57, 4;
	add.s64 	%rd53, %rd51, %rd52;
	st.global.u32 	[%rd53], %r3;
$L__BB0_15:
	ret;

}
	// .globl	_Z13A_star_expandPiS_PjS_S_S_S_S_S_S_iiiiS_S_iS_S_S_
.visible .entry _Z13A_star_expandPiS_PjS_S_S_S_S_S_S_iiiiS_S_iS_S_S_(
	.param .u64 .ptr .align 1 _Z13A_star_expandPiS_PjS_S_S_S_S_S_S_iiiiS_S_iS_S_S__param_0,
	.param .u64 .ptr .align 1 _Z13A_star_expandPiS_PjS_S_S_S_S_S_S_iiiiS_S_iS_S_S__param_1,
	.param .u64 .ptr .align 1 _Z13A_star_expandPiS_PjS_S_S_S_S_S_S_iiiiS_S_iS_S_S__param_2,
	.param .u64 .ptr .align 1 _Z13A_star_expandPiS_PjS_S_S_S_S_S_S_iiiiS_S_iS_S_S__param_3,
	.param .u64 .ptr .align 1 _Z13A_star_expandPiS_PjS_S_S_S_S_S_S_iiiiS_S_iS_S_S__param_4,
	.param .u64 .ptr .align 1 _Z13A_star_expandPiS_PjS_S_S_S_S_S_S_iiiiS_S_iS_S_S__param_5,
	.param .u64 .ptr .align 1 _Z13A_star_expandPiS_PjS_S_S_S_S_S_S_iiiiS_S_iS_S_S__param_6,
	.param .u64 .ptr .align 1 _Z13A_star_expandPiS_PjS_S_S_S_S_S_S_iiiiS_S_iS_S_S__param_7,
	.param .u64 .ptr .align 1 _Z13A_star_expandPiS_PjS_S_S_S_S_S_S_iiiiS_S_iS_S_S__param_8,
	.param .u64 .ptr .align 1 _Z13A_star_expandPiS_PjS_S_S_S_S_S_S_iiiiS_S_iS_S_S__param_9,
	.param .u32 _Z13A_star_expandPiS_PjS_S_S_S_S_S_S_iiiiS_S_iS_S_S__param_10,
	.param .u32 _Z13A_star_expandPiS_PjS_S_S_S_S_S_S_iiiiS_S_iS_S_S__param_11,
	.param .u32 _Z13A_star_expandPiS_PjS_S_S_S_S_S_S_iiiiS_S_iS_S_S__param_12,
	.param .u32 _Z13A_star_expandPiS_PjS_S_S_S_S_S_S_iiiiS_S_iS_S_S__param_13,
	.param .u64 .ptr .align 1 _Z13A_star_expandPiS_PjS_S_S_S_S_S_S_iiiiS_S_iS_S_S__param_14,
	.param .u64 .ptr .align 1 _Z13A_star_expandPiS_PjS_S_S_S_S_S_S_iiiiS_S_iS_S_S__param_15,
	.param .u32 _Z13A_star_expandPiS_PjS_S_S_S_S_S_S_iiiiS_S_iS_S_S__param_16,
	.param .u64 .ptr .align 1 _Z13A_star_expandPiS_PjS_S_S_S_S_S_S_iiiiS_S_iS_S_S__param_17,
	.param .u64 .ptr .align 1 _Z13A_star_expandPiS_PjS_S_S_S_S_S_S_iiiiS_S_iS_S_S__param_18,
	.param .u64 .ptr .align 1 _Z13A_star_expandPiS_PjS_S_S_S_S_S_S_iiiiS_S_iS_S_S__param_19
)
{
	.local .align 8 .b8 	__local_depot1[8];
	.reg .b64 	%SP;
	.reg .b64 	%SPL;
	.reg .pred 	%p<12>;
	.reg .b32 	%r<41>;
	.reg .b64 	%rd<60>;

	mov.u64 	%SPL, __local_depot1;
	cvta.local.u64 	%SP, %SPL;
	ld.param.u64 	%rd19, [_Z13A_star_expandPiS_PjS_S_S_S_S_S_S_iiiiS_S_iS_S_S__param_3];
	ld.param.u64 	%rd20, [_Z13A_star_expandPiS_PjS_S_S_S_S_S_S_iiiiS_S_iS_S_S__param_6];
	cvta.to.global.u64 	%rd1, %rd19;
	cvta.to.global.u64 	%rd21, %rd20;
	mov.u32 	%r15, %ctaid.x;
	mov.u32 	%r16, %ntid.x;
	mov.u32 	%r17, %tid.x;
	mad.lo.s32 	%r1, %r15, %r16, %r17;
	ld.global.u32 	%r18, [%rd21];
	setp.ge.s32 	%p2, %r1, %r18;
	@%p2 bra 	$L__BB1_16;
	ld.param.u32 	%r38, [_Z13A_star_expandPiS_PjS_S_S_S_S_S_S_iiiiS_S_iS_S_S__param_13];
	ld.param.u64 	%rd55, [_Z13A_star_expandPiS_PjS_S_S_S_S_S_S_iiiiS_S_iS_S_S__param_5];
	cvta.to.global.u64 	%rd22, %rd55;
	mul.wide.s32 	%rd23, %r1, 4;
	add.s64 	%rd24, %rd22, %rd23;
	ld.global.u32 	%r2, [%rd24];
	setp.ne.s32 	%p3, %r2, %r38;
	@%p3 bra 	$L__BB1_3;
	ld.param.u64 	%rd57, [_Z13A_star_expandPiS_PjS_S_S_S_S_S_S_iiiiS_S_iS_S_S__param_8];
	cvta.to.global.u64 	%rd25, %rd57;
	atom.global.or.b32 	%r19, [%rd25], 1;
	add.u64 	%rd26, %SP, 0;
	add.u64 	%rd27, %SPL, 0;
	st.local.u32 	[%rd27], %r1;
	mov.u64 	%rd28, $str;
	cvta.global.u64 	%rd29, %rd28;
	{ // callseq 0, 0
	.param .b64 param0;
	st.param.b64 	[param0], %rd29;
	.param .b64 param1;
	st.param.b64 	[param1], %rd26;
	.param .b32 retval0;
	call.uni (retval0), 
	vprintf, 
	(
	param0, 
	param1
	);
	ld.param.b32 	%r20, [retval0];
	} // callseq 0
$L__BB1_3:
	ld.param.u32 	%r39, [_Z13A_star_expandPiS_PjS_S_S_S_S_S_S_iiiiS_S_iS_S_S__param_11];
	ld.param.u32 	%r36, [_Z13A_star_expandPiS_PjS_S_S_S_S_S_S_iiiiS_S_iS_S_S__param_10];
	ld.param.u64 	%rd51, [_Z13A_star_expandPiS_PjS_S_S_S_S_S_S_iiiiS_S_iS_S_S__param_0];
	cvta.to.global.u64 	%rd30, %rd51;
	mul.wide.s32 	%rd31, %r2, 4;
	add.s64 	%rd2, %rd30, %rd31;
	ld.global.u32 	%r40, [%rd2];
	add.s32 	%r22, %r36, -1;
	setp.eq.s32 	%p4, %r2, %r22;
	@%p4 bra 	$L__BB1_5;
	ld.global.u32 	%r39, [%rd2+4];
$L__BB1_5:
	setp.ge.s32 	%p5, %r40, %r39;
	@%p5 bra 	$L__BB1_16;
	ld.param.u64 	%rd59, [_Z13A_star_expandPiS_PjS_S_S_S_S_S_S_iiiiS_S_iS_S_S__param_14];
	ld.param.u64 	%rd54, [_Z13A_star_expandPiS_PjS_S_S_S_S_S_S_iiiiS_S_iS_S_S__param_4];
	ld.param.u64 	%rd53, [_Z13A_star_expandPiS_PjS_S_S_S_S_S_S_iiiiS_S_iS_S_S__param_2];
	ld.param.u64 	%rd52, [_Z13A_star_expandPiS_PjS_S_S_S_S_S_S_iiiiS_S_iS_S_S__param_1];
	mov.u64 	%rd33, Cx;
	add.s64 	%rd3, %rd33, %rd31;
	cvta.to.global.u64 	%rd4, %rd52;
	cvta.to.global.u64 	%rd5, %rd53;
	cvta.to.global.u64 	%rd6, %rd54;
	cvta.to.global.u64 	%rd7, %rd59;
$L__BB1_7:
	mul.wide.s32 	%rd34, %r40, 4;
	add.s64 	%rd35, %rd4, %rd34;
	ld.global.u32 	%r7, [%rd35];
	setp.lt.s32 	%p6, %r7, 0;
	@%p6 bra 	$L__BB1_15;
	ld.param.u64 	%rd56, [_Z13A_star_expandPiS_PjS_S_S_S_S_S_S_iiiiS_S_iS_S_S__param_7];
	cvta.to.global.u64 	%rd36, %rd56;
	mul.wide.u32 	%rd37, %r7, 4;
	add.s64 	%rd8, %rd36, %rd37;
	add.s64 	%rd9, %rd33, %rd37;
$L__BB1_9:
	atom.relaxed.global.cas.b32 	%r23, [%rd8], 0, 1;
	setp.eq.s32 	%p1, %r23, 0;
	setp.ne.s32 	%p7, %r23, 0;
	@%p7 bra 	$L__BB1_14;
	ld.volatile.global.u32 	%r24, [%rd9];
	ld.volatile.global.u32 	%r25, [%rd3];
	add.s64 	%rd40, %rd1, %rd31;
	ld.global.u32 	%r8, [%rd40];
	sub.s32 	%r26, %r25, %r8;
	mul.wide.s32 	%rd41, %r40, 4;
	add.s64 	%rd42, %rd5, %rd41;
	ld.global.u32 	%r9, [%rd42];
	add.s32 	%r27, %r26, %r9;
	mul.wide.u32 	%rd43, %r7, 4;
	add.s64 	%rd44, %rd1, %rd43;
	ld.global.u32 	%r10, [%rd44];
	add.s32 	%r28, %r27, %r10;
	setp.le.u32 	%p8, %r24, %r28;
	@%p8 bra 	$L__BB1_13;
	ld.param.u64 	%rd58, [_Z13A_star_expandPiS_PjS_S_S_S_S_S_S_iiiiS_S_iS_S_S__param_9];
	ld.volatile.global.u32 	%r29, [%rd3];
	sub.s32 	%r30, %r29, %r8;
	add.s32 	%r31, %r30, %r9;
	add.s32 	%r32, %r31, %r10;
	st.volatile.global.u32 	[%rd9], %r32;
	membar.gl;
	mul.wide.u32 	%rd45, %r7, 4;
	add.s64 	%rd46, %rd6, %rd45;
	st.global.u32 	[%rd46], %r2;
	cvta.to.global.u64 	%rd47, %rd58;
	add.s64 	%rd48, %rd47, %rd45;
	ld.global.u32 	%r33, [%rd48];
	setp.ne.s32 	%p9, %r33, -1;
	@%p9 bra 	$L__BB1_13;
	add.s64 	%rd50, %rd7, %rd45;
	mov.b32 	%r34, 1;
	st.global.u32 	[%rd50], %r34;
$L__BB1_13:
	atom.relaxed.global.cas.b32 	%r35, [%rd8], 1, 0;
$L__BB1_14:
	bar.sync 	0;
	not.pred 	%p10, %p1;
	@%p10 bra 	$L__BB1_9;
$L__BB1_15:
	add.s32 	%r40, %r40, 1;
	setp.ne.s32 	%p11, %r40, %r39;
	@%p11 bra 	$L__BB1_7;
$L__BB1_16:
	ret;

}
	// .globl	_Z10keepHeapPQPiii
.visible .entry _Z10keepHeapPQPiii(
	.param .u64 .ptr .align 1 _Z10keepHeapPQPiii_param_0,
	.param .u32 _Z10keepHeapPQPiii_param_1,
	.param .u32 _Z10keepHeapPQPiii_param_2
)
{
	.reg .pred 	%p<16>;
	.reg .b32 	%r<58>;
	.reg .b64 	%rd<45>;

	ld.param.u64 	%rd5, [_Z10keepHeapPQPiii_param_0];
	ld.param.u32 	%r17, [_Z10keepHeapPQPiii_param_1];
	ld.param.u32 	%r18, [_Z10keepHeapPQPiii_param_2];
	mov.u32 	%r19, %ctaid.x;
	mov.u32 	%r20, %ntid.x;
	mov.u32 	%r21, %tid.x;
	mad.lo.s32 	%r1, %r19, %r20, %r21;
	setp.ge.s32 	%p1, %r1, %r18;
	@%p1 bra 	$L__BB2_13;
	cvta.to.global.u64 	%rd6, %rd5;
	mul.wide.s32 	%rd7, %r1, 4;
	add.s64 	%rd8, %rd6, %rd7;
	ld.global.u32 	%r2, [%rd8];
	setp.lt.s32 	%p2, %r2, 1;
	@%p2 bra 	$L__BB2_13;
	add.s32 	%r22, %r17, %r18;
	add.s32 	%r23, %r22, -1;
	div.s32 	%r24, %r23, %r18;
	mul.lo.s32 	%r3, %r24, %r1;
	add.s32 	%r4, %r3, %r2;
	mov.u64 	%rd26, PQ;
	mov.u64 	%rd30, Cx;
	mov.u32 	%r55, %r3;
$L__BB2_3:
	shl.b32 	%r6, %r55, 1;
	add.s32 	%r7, %r6, 2;
	setp.ge.s32 	%p3, %r7, %r4;
	@%p3 bra 	$L__BB2_8;
	mul.wide.s32 	%rd27, %r55, 4;
	add.s64 	%rd28, %rd26, %rd27;
	ld.volatile.global.u32 	%r38, [%rd28];
	mul.wide.s32 	%rd29, %r38, 4;
	add.s64 	%rd31, %rd30, %rd29;
	ld.volatile.global.u32 	%r39, [%rd31];
	add.s64 	%rd32, %rd28, %rd27;
	ld.volatile.global.u32 	%r41, [%rd32+4];
	mul.wide.s32 	%rd33, %r41, 4;
	add.s64 	%rd34, %rd30, %rd33;
	ld.volatile.global.u32 	%r8, [%rd34];
	ld.volatile.global.u32 	%r42, [%rd32+8];
	mul.wide.s32 	%rd35, %r42, 4;
	add.s64 	%rd36, %rd30, %rd35;
	ld.volatile.global.u32 	%r43, [%rd36];
	min.s32 	%r44, %r8, %r43;
	setp.ge.s32 	%p10, %r44, %r39;
	@%p10 bra 	$L__BB2_12;
	add.s32 	%r45, %r6, 1;
	setp.gt.s32 	%p11, %r8, %r43;
	selp.b32 	%r56, %r7, %r45, %p11;
	setp.le.s32 	%p12, %r56, %r3;
	@%p12 bra 	$L__BB2_12;
$L__BB2_6:
	add.s32 	%r46, %r56, -1;
	shr.u32 	%r47, %r46, 31;
	add.s32 	%r48, %r46, %r47;
	shr.s32 	%r12, %r48, 1;
	mul.wide.s32 	%rd37, %r12, 4;
	add.s64 	%rd1, %rd26, %rd37;
	ld.volatile.global.u32 	%r49, [%rd1];
	mul.wide.s32 	%rd39, %r49, 4;
	add.s64 	%rd41, %rd30, %rd39;
	ld.volatile.global.u32 	%r50, [%rd41];
	mul.wide.s32 	%rd42, %r56, 4;
	add.s64 	%rd2, %rd26, %rd42;
	ld.volatile.global.u32 	%r51, [%rd2];
	mul.wide.s32 	%rd43, %r51, 4;
	add.s64 	%rd44, %rd30, %rd43;
	ld.volatile.global.u32 	%r52, [%rd44];
	setp.le.s32 	%p13, %r50, %r52;
	@%p13 bra 	$L__BB2_12;
	ld.volatile.global.u32 	%r53, [%rd2];
	ld.volatile.global.u32 	%r54, [%rd1];
	st.volatile.global.u32 	[%rd2], %r54;
	st.volatile.global.u32 	[%rd1], %r53;
	setp.gt.s32 	%p14, %r12, %r3;
	mov.u32 	%r56, %r12;
	@%p14 bra 	$L__BB2_6;
	bra.uni 	$L__BB2_12;
$L__BB2_8:
	add.s32 	%r57, %r6, 1;
	setp.ge.s32 	%p4, %r57, %r4;
	@%p4 bra 	$L__BB2_12;
	mul.wide.s32 	%rd10, %r55, 4;
	add.s64 	%rd11, %rd26, %rd10;
	ld.volatile.global.u32 	%r25, [%rd11];
	mul.wide.s32 	%rd12, %r25, 4;
	add.s64 	%rd14, %rd30, %rd12;
	ld.volatile.global.u32 	%r26, [%rd14];
	add.s64 	%rd15, %rd11, %rd10;
	ld.volatile.global.u32 	%r27, [%rd15+4];
	mul.wide.s32 	%rd16, %r27, 4;
	add.s64 	%rd17, %rd30, %rd16;
	ld.volatile.global.u32 	%r28, [%rd17];
	setp.le.s32 	%p5, %r26, %r28;
	setp.lt.s32 	%p6, %r6, %r3;
	or.pred  	%p7, %p5, %p6;
	@%p7 bra 	$L__BB2_12;
$L__BB2_10:
	add.s32 	%r29, %r57, -1;
	shr.u32 	%r30, %r29, 31;
	add.s32 	%r31, %r29, %r30;
	shr.s32 	%r15, %r31, 1;
	mul.wide.s32 	%rd18, %r15, 4;
	add.s64 	%rd3, %rd26, %rd18;
	ld.volatile.global.u32 	%r32, [%rd3];
	mul.wide.s32 	%rd20, %r32, 4;
	add.s64 	%rd22, %rd30, %rd20;
	ld.volatile.global.u32 	%r33, [%rd22];
	mul.wide.s32 	%rd23, %r57, 4;
	add.s64 	%rd4, %rd26, %rd23;
	ld.volatile.global.u32 	%r34, [%rd4];
	mul.wide.s32 	%rd24, %r34, 4;
	add.s64 	%rd25, %rd30, %rd24;
	ld.volatile.global.u32 	%r35, [%rd25];
	setp.le.s32 	%p8, %r33, %r35;
	@%p8 bra 	$L__BB2_12;
	ld.volatile.global.u32 	%r36, [%rd4];
	ld.volatile.global.u32 	%r37, [%rd3];
	st.volatile.global.u32 	[%rd4], %r37;
	st.volatile.global.u32 	[%rd3], %r36;
	setp.gt.s32 	%p9, %r15, %r3;
	mov.u32 	%r57, %r15;
	@%p9 bra 	$L__BB2_10;
$L__BB2_12:
	add.s32 	%r55, %r55, 1;
	setp.lt.s32 	%p15, %r55, %r4;
	@%p15 bra 	$L__BB2_3;
$L__BB2_13:
	ret;

}
	// .globl	_Z5setNVPiS_S_i
.visible .entry _Z5setNVPiS_S_i(
	.param .u64 .ptr .align 1 _Z5setNVPiS_S_i_param_0,
	.param .u64 .ptr .align 1 _Z5setNVPiS_S_i_param_1,
	.param .u64 .ptr .align 1 _Z5setNVPiS_S_i_param_2,
	.param .u32 _Z5setNVPiS_S_i_param_3
)
{
	.reg .pred 	%p<3>;
	.reg .b32 	%r<8>;
	.reg .b64 	%rd<11>;

	ld.param.u64 	%rd1, [_Z5setNVPiS_S_i_param_0];
	ld.param.u64 	%rd2, [_Z5setNVPiS_S_i_param_1];
	ld.param.u64 	%rd3, [_Z5setNVPiS_S_i_param_2];
	ld.param.u32 	%r2, [_Z5setNVPiS_S_i_param_3];
	mov.u32 	%r3, %ctaid.x;
	mov.u32 	%r4, %ntid.x;
	mov.u32 	%r5, %tid.x;
	mad.lo.s32 	%r1, %r3, %r4, %r5;
	setp.ge.s32 	%p1, %r1, %r2;
	@%p1 bra 	$L__BB3_3;
	cvta.to.global.u64 	%rd4, %rd1;
	mul.wide.s32 	%rd5, %r1, 4;
	add.s64 	%rd6, %rd4, %rd5;
	ld.global.u32 	%r6, [%rd6];
	setp.ne.s32 	%p2, %r6, 1;
	@%p2 bra 	$L__BB3_3;
	cvta.to.global.u64 	%rd7, %rd3;
	atom.global.add.u32 	%r7, [%rd7], 1;
	cvta.to.global.u64 	%rd8, %rd2;
	mul.wide.s32 	%rd9, %r7, 4;
	add.s64 	%rd10, %rd8, %rd9;
	st.global.u32 	[%rd10], %r1;
$L__BB3_3:
	ret;

}
	// .globl	_Z8insertPQPiS_S_iiS_
.visible .entry _Z8insertPQPiS_S_iiS_(
	.param .u64 .ptr .align 1 _Z8insertPQPiS_S_iiS__param_0,
	.param .u64 .ptr .align 1 _Z8insertPQPiS_S_iiS__param_1,
	.param .u64 .ptr .align 1 _Z8insertPQPiS_S_iiS__param_2,
	.param .u32 _Z8insertPQPiS_S_iiS__param_3,
	.param .u32 _Z8insertPQPiS_S_iiS__param_4,
	.param .u64 .ptr .align 1 _Z8insertPQPiS_S_iiS__param_5
)
{
	.reg .pred 	%p<7>;
	.reg .b32 	%r<36>;
	.reg .b64 	%rd<28>;

	ld.param.u64 	%rd7, [_Z8insertPQPiS_S_iiS__param_0];
	ld.param.u64 	%rd8, [_Z8insertPQPiS_S_iiS__param_1];
	ld.param.u64 	%rd10, [_Z8insertPQPiS_S_iiS__param_2];
	ld.param.u32 	%r10, [_Z8insertPQPiS_S_iiS__param_3];
	ld.param.u32 	%r11, [_Z8insertPQPiS_S_iiS__param_4];
	ld.param.u64 	%rd9, [_Z8insertPQPiS_S_iiS__param_5];
	cvta.to.global.u64 	%rd1, %rd10;
	mov.u32 	%r12, %ctaid.x;
	mov.u32 	%r13, %ntid.x;
	mov.u32 	%r14, %tid.x;
	mad.lo.s32 	%r1, %r12, %r13, %r14;
	setp.ge.s32 	%p1, %r1, %r10;
	@%p1 bra 	$L__BB4_8;
	add.s32 	%r15, %r10, %r11;
	add.s32 	%r16, %r15, -1;
	div.s32 	%r17, %r16, %r10;
	mul.lo.s32 	%r2, %r17, %r1;
	ld.global.u32 	%r18, [%rd1];
	setp.ge.s32 	%p2, %r1, %r18;
	@%p2 bra 	$L__BB4_8;
	cvta.to.global.u64 	%rd11, %rd7;
	mul.wide.s32 	%rd12, %r1, 4;
	add.s64 	%rd2, %rd11, %rd12;
	cvta.to.global.u64 	%rd3, %rd8;
	cvta.to.global.u64 	%rd4, %rd9;
	mov.u64 	%rd16, PQ;
	mov.u64 	%rd23, Cx;
	mov.u32 	%r34, %r1;
$L__BB4_3:
	mul.wide.s32 	%rd13, %r34, 4;
	add.s64 	%rd14, %rd3, %rd13;
	ld.global.u32 	%r19, [%rd14];
	ld.global.u32 	%r20, [%rd2];
	add.s32 	%r21, %r20, %r2;
	mul.wide.s32 	%rd15, %r21, 4;
	add.s64 	%rd17, %rd16, %rd15;
	st.volatile.global.u32 	[%rd17], %r19;
	ld.global.u32 	%r22, [%rd2];
	add.s32 	%r23, %r22, 1;
	st.global.u32 	[%rd2], %r23;
	ld.global.u32 	%r24, [%rd14];
	mul.wide.s32 	%rd18, %r24, 4;
	add.s64 	%rd19, %rd4, %rd18;
	st.global.u32 	[%rd19], %r1;
	ld.global.u32 	%r4, [%rd2];
	setp.lt.s32 	%p3, %r4, 2;
	@%p3 bra 	$L__BB4_7;
	add.s32 	%r35, %r4, -1;
$L__BB4_5:
	add.s32 	%r7, %r35, -1;
	shr.u32 	%r8, %r7, 1;
	add.s32 	%r25, %r8, %r2;
	mul.wide.s32 	%rd20, %r25, 4;
	add.s64 	%rd5, %rd16, %rd20;
	ld.volatile.global.u32 	%r26, [%rd5];
	mul.wide.s32 	%rd22, %r26, 4;
	add.s64 	%rd24, %rd23, %rd22;
	ld.volatile.global.u32 	%r27, [%rd24];
	add.s32 	%r28, %r35, %r2;
	mul.wide.s32 	%rd25, %r28, 4;
	add.s64 	%rd6, %rd16, %rd25;
	ld.volatile.global.u32 	%r29, [%rd6];
	mul.wide.s32 	%rd26, %r29, 4;
	add.s64 	%rd27, %rd23, %rd26;
	ld.volatile.global.u32 	%r30, [%rd27];
	setp.le.s32 	%p4, %r27, %r30;
	@%p4 bra 	$L__BB4_7;
	ld.volatile.global.u32 	%r31, [%rd6];
	ld.volatile.global.u32 	%r32, [%rd5];
	st.volatile.global.u32 	[%rd6], %r32;
	st.volatile.global.u32 	[%rd5], %r31;
	setp.gt.u32 	%p5, %r7, 1;
	mov.u32 	%r35, %r8;
	@%p5 bra 	$L__BB4_5;
$L__BB4_7:
	add.s32 	%r34, %r34, %r10;
	ld.global.u32 	%r33, [%rd1];
	setp.lt.s32 	%p6, %r34, %r33;
	@%p6 bra 	$L__BB4_3;
$L__BB4_8:
	ret;

}
	// .globl	_Z8checkMINPiS_iii
.visible .entry _Z8checkMINPiS_iii(
	.param .u64 .ptr .align 1 _Z8checkMINPiS_iii_param_0,
	.param .u64 .ptr .align 1 _Z8checkMINPiS_iii_param_1,
	.param .u32 _Z8checkMINPiS_iii_param_2,
	.param .u32 _Z8checkMINPiS_iii_param_3,
	.param .u32 _Z8checkMINPiS_iii_param_4
)
{
	.local .align 8 .b8 	__local_depot5[8];
	.reg .b64 	%SP;
	.reg .b64 	%SPL;
	.reg .pred 	%p<4>;
	.reg .b32 	%r<20>;
	.reg .b64 	%rd<19>;

	mov.u64 	%SPL, __local_depot5;
	cvta.local.u64 	%SP, %SPL;
	ld.param.u64 	%rd1, [_Z8checkMINPiS_iii_param_0];
	ld.param.u64 	%rd2, [_Z8checkMINPiS_iii_param_1];
	ld.param.u32 	%r2, [_Z8checkMINPiS_iii_param_2];
	ld.param.u32 	%r3, [_Z8checkMINPiS_iii_param_3];
	ld.param.u32 	%r4, [_Z8checkMINPiS_iii_param_4];
	mov.u32 	%r5, %ctaid.x;
	mov.u32 	%r6, %ntid.x;
	mov.u32 	%r7, %tid.x;
	mad.lo.s32 	%r1, %r5, %r6, %r7;
	setp.ge.s32 	%p1, %r1, %r4;
	@%p1 bra 	$L__BB5_4;
	cvta.to.global.u64 	%rd3, %rd1;
	mul.wide.s32 	%rd4, %r1, 4;
	add.s64 	%rd5, %rd3, %rd4;
	ld.global.u32 	%r8, [%rd5];
	setp.lt.s32 	%p2, %r8, 1;
	@%p2 bra 	$L__BB5_4;
	add.s32 	%r9, %r3, %r4;
	add.s32 	%r10, %r9, -1;
	div.s32 	%r11, %r10, %r4;
	mul.lo.s32 	%r12, %r11, %r1;
	mul.wide.s32 	%rd6, %r12, 4;
	mov.u64 	%rd7, PQ;
	add.s64 	%rd8, %rd7, %rd6;
	ld.volatile.global.u32 	%r13, [%rd8];
	mul.wide.s32 	%rd9, %r13, 4;
	mov.u64 	%rd10, Cx;
	add.s64 	%rd11, %rd10, %rd9;
	ld.volatile.global.u32 	%r14, [%rd11];
	add.u64 	%rd12, %SP, 0;
	add.u64 	%rd13, %SPL, 0;
	st.local.u32 	[%rd13], %r14;
	mov.u64 	%rd14, $str$5;
	cvta.global.u64 	%rd15, %rd14;
	{ // callseq 1, 0
	.param .b64 param0;
	st.param.b64 	[param0], %rd15;
	.param .b64 param1;
	st.param.b64 	[param1], %rd12;
	.param .b32 retval0;
	call.uni (retval0), 
	vprintf, 
	(
	param0, 
	param1
	);
	ld.param.b32 	%r15, [retval0];
	} // callseq 1
	mul.wide.s32 	%rd16, %r2, 4;
	add.s64 	%rd17, %rd10, %rd16;
	ld.volatile.global.u32 	%r17, [%rd17];
	ld.volatile.global.u32 	%r18, [%rd11];
	setp.le.s32 	%p3, %r17, %r18;
	@%p3 bra 	$L__BB5_4;
	cvta.to.global.u64 	%rd18, %rd2;
	atom.global.exch.b32 	%r19, [%rd18], 0;
$L__BB5_4:
	ret;

}
	// .globl	_Z7printCXi
.visible .entry _Z7printCXi(
	.param .u32 _Z7printCXi_param_0
)
{
	.local .align 8 .b8 	__local_depot6[8];
	.reg .b64 	%SP;
	.reg .b64 	%SPL;
	.reg .pred 	%p<2>;
	.reg .b32 	%r<10>;
	.reg .b64 	%rd<8>;

	mov.u64 	%SPL, __local_depot6;
	cvta.local.u64 	%SP, %SPL;
	ld.param.u32 	%r1, [_Z7printCXi_param_0];
	mov.u32 	%r2, %ctaid.x;
	mov.u32 	%r3, %ntid.x;
	mul.lo.s32 	%r4, %r2, %r3;
	mov.u32 	%r5, %tid.x;
	neg.s32 	%r6, %r5;
	setp.ne.s32 	%p1, %r4, %r6;
	@%p1 bra 	$L__BB6_2;
	add.u64 	%rd1, %SP, 0;
	add.u64 	%rd2, %SPL, 0;
	mul.wide.s32 	%rd3, %r1, 4;
	mov.u64 	%rd4, Cx;
	add.s64 	%rd5, %rd4, %rd3;
	ld.volatile.global.u32 	%r7, [%rd5];
	st.local.u32 	[%rd2], %r7;
	mov.u64 	%rd6, $str$6;
	cvta.global.u64 	%rd7, %rd6;
	{ // callseq 2, 0
	.param .b64 param0;
	st.param.b64 	[param0], %rd7;
	.param .b64 param1;
	st.param.b64 	[param1], %rd1;
	.param .b32 retval0;
	call.uni (retval0), 
	vprintf, 
	(
	param0, 
	param1
	);
	ld.param.b32 	%r8, [retval0];
	} // callseq 2
$L__BB6_2:
	ret;

}


// ===== COMPILED SASS (sm_100) =====

	.target	sm_100

	.elftype	@"ET_EXEC"


//--------------------- .note.nv.tkinfo           --------------------------
	.section	.note.nv.tkinfo,"",@"SHT_NOTE"
	.sectionflags	@"SHF_NOTE_NV_TKINFO"
	.tkinfo
        /*0018*/ 	.word	0x00000002
        /*0030*/ 	.string	""
        /*0030*/ 	.string	"ptxas"
        /*0030*/ 	.string	"Cuda compilation tools, release 13.0, V13.0.88"
        /*0030*/ 	.string	"Build cuda_13.0.r13.0/compiler.36424714_0"
        /*0030*/ 	.string	"-arch sm_100 -m 64 "



//--------------------- .note.nv.cuinfo           --------------------------
	.section	.note.nv.cuinfo,"",@"SHT_NOTE"
	.sectionflags	@"SHF_NOTE_NV_CUINFO"
        /*0018*/ 	.short	0x0002
        /*001a*/ 	.short	0x0064
        /*001c*/ 	.short	0x0082
	.zero		2


//--------------------- .nv.info                  --------------------------
	.section	.nv.info,"",@"SHT_CUDA_INFO"
	.align	4


	//----- nvinfo : EIATTR_REGCOUNT
	.align		4
        /*0000*/ 	.byte	0x04, 0x2f
        /*0002*/ 	.short	(.L_6 - .L_5)
	.align		4
.L_5:
        /*0004*/ 	.word	index@(_Z10extractMinPiS_S_S_ii)
        /*0008*/ 	.word	0x00000018


	//----- nvinfo : EIATTR_FRAME_SIZE
	.align		4
.L_6:
        /*000c*/ 	.byte	0x04, 0x11
        /*000e*/ 	.short	(.L_8 - .L_7)
	.align		4
.L_7:
        /*0010*/ 	.word	index@(_Z10extractMinPiS_S_S_ii)
        /*0014*/ 	.word	0x00000000


	//----- nvinfo : EIATTR_REGCOUNT
	.align		4
.L_8:
        /*0018*/ 	.byte	0x04, 0x2f
        /*001a*/ 	.short	(.L_10 - .L_9)
	.align		4
.L_9:
        /*001c*/ 	.word	index@(_Z13A_star_expandPiS_PjS_S_S_S_S_S_S_iiiiS_S_iS_S_S_)
        /*0020*/ 	.word	0x00000020


	//----- nvinfo : EIATTR_FRAME_SIZE
	.align		4
.L_10:
        /*0024*/ 	.byte	0x04, 0x11
        /*0026*/ 	.short	(.L_12 - .L_11)
	.align		4
.L_11:
        /*0028*/ 	.word	index@(_Z13A_star_expandPiS_PjS_S_S_S_S_S_S_iiiiS_S_iS_S_S_)
        /*002c*/ 	.word	0x00000008


	//----- nvinfo : EIATTR_REGCOUNT
	.align		4
.L_12:
        /*0030*/ 	.byte	0x04, 0x2f
        /*0032*/ 	.short	(.L_14 - .L_13)
	.align		4
.L_13:
        /*0034*/ 	.word	index@(_Z10keepHeapPQPiii)
        /*0038*/ 	.word	0x00000016


	//----- nvinfo : EIATTR_FRAME_SIZE
	.align		4
.L_14:
        /*003c*/ 	.byte	0x04, 0x11
        /*003e*/ 	.short	(.L_16 - .L_15)
	.align		4
.L_15:
        /*0040*/ 	.word	index@(_Z10keepHeapPQPiii)
        /*0044*/ 	.word	0x00000000


	//----- nvinfo : EIATTR_REGCOUNT
	.align		4
.L_16:
        /*0048*/ 	.byte	0x04, 0x2f
        /*004a*/ 	.short	(.L_18 - .L_17)
	.align		4
.L_17:
        /*004c*/ 	.word	index@(_Z5setNVPiS_S_i)
        /*0050*/ 	.word	0x0000000e


	//----- nvinfo : EIATTR_FRAME_SIZE
	.align		4
.L_18:
        /*0054*/ 	.byte	0x04, 0x11
        /*0056*/ 	.short	(.L_20 - .L_19)
	.align		4
.L_19:
        /*0058*/ 	.word	index@(_Z5setNVPiS_S_i)
        /*005c*/ 	.word	0x00000000


	//----- nvinfo : EIATTR_REGCOUNT
	.align		4
.L_20:
        /*0060*/ 	.byte	0x04, 0x2f
        /*0062*/ 	.short	(.L_22 - .L_21)
	.align		4
.L_21:
        /*0064*/ 	.word	index@(_Z8insertPQPiS_S_iiS_)
        /*0068*/ 	.word	0x00000016


	//----- nvinfo : EIATTR_FRAME_SIZE
	.align		4
.L_22:
        /*006c*/ 	.byte	0x04, 0x11
        /*006e*/ 	.short	(.L_24 - .L_23)
	.align		4
.L_23:
        /*0070*/ 	.word	index@(_Z8insertPQPiS_S_iiS_)
        /*0074*/ 	.word	0x00000000


	//----- nvinfo : EIATTR_REGCOUNT
	.align		4
.L_24:
        /*0078*/ 	.byte	0x04, 0x2f
        /*007a*/ 	.short	(.L_26 - .L_25)
	.align		4
.L_25:
        /*007c*/ 	.word	index@(_Z8checkMINPiS_iii)
        /*0080*/ 	.word	0x00000018


	//----- nvinfo : EIATTR_FRAME_SIZE
	.align		4
.L_26:
        /*0084*/ 	.byte	0x04, 0x11
        /*0086*/ 	.short	(.L_28 - .L_27)
	.align		4
.L_27:
        /*0088*/ 	.word	index@(_Z8checkMINPiS_iii)
        /*008c*/ 	.word	0x00000008


	//----- nvinfo : EIATTR_REGCOUNT
	.align		4
.L_28:
        /*0090*/ 	.byte	0x04, 0x2f
        /*0092*/ 	.short	(.L_30 - .L_29)
	.align		4
.L_29:
        /*0094*/ 	.word	index@(_Z7printCXi)
        /*0098*/ 	.word	0x00000018


	//----- nvinfo : EIATTR_FRAME_SIZE
	.align		4
.L_30:
        /*009c*/ 	.byte	0x04, 0x11
        /*009e*/ 	.short	(.L_32 - .L_31)
	.align		4
.L_31:
        /*00a0*/ 	.word	index@(_Z7printCXi)
        /*00a4*/ 	.word	0x00000008


	//----- nvinfo : EIATTR_MIN_STACK_SIZE
	.align		4
.L_32:
        /*00a8*/ 	.byte	0x04, 0x12
        /*00aa*/ 	.short	(.L_34 - .L_33)
	.align		4
.L_33:
        /*00ac*/ 	.word	index@(_Z7printCXi)
        /*00b0*/ 	.word	0x00000008


	//----- nvinfo : EIATTR_MIN_STACK_SIZE
	.align		4
.L_34:
        /*00b4*/ 	.byte	0x04, 0x12
        /*00b6*/ 	.short	(.L_36 - .L_35)
	.align		4
.L_35:
        /*00b8*/ 	.word	index@(_Z8checkMINPiS_iii)
        /*00bc*/ 	.word	0x00000008


	//----- nvinfo : EIATTR_MIN_STACK_SIZE
	.align		4
.L_36:
        /*00c0*/ 	.byte	0x04, 0x12
        /*00c2*/ 	.short	(.L_38 - .L_37)
	.align		4
.L_37:
        /*00c4*/ 	.word	index@(_Z8insertPQPiS_S_iiS_)
        /*00c8*/ 	.word	0x00000000


	//----- nvinfo : EIATTR_MIN_STACK_SIZE
	.align		4
.L_38:
        /*00cc*/ 	.byte	0x04, 0x12
        /*00ce*/ 	.short	(.L_40 - .L_39)
	.align		4
.L_39:
        /*00d0*/ 	.word	index@(_Z5setNVPiS_S_i)
        /*00d4*/ 	.word	0x00000000


	//----- nvinfo : EIATTR_MIN_STACK_SIZE
	.align		4
.L_40:
        /*00d8*/ 	.byte	0x04, 0x12
        /*00da*/ 	.short	(.L_42 - .L_41)
	.align		4
.L_41:
        /*00dc*/ 	.word	index@(_Z10keepHeapPQPiii)
        /*00e0*/ 	.word	0x00000000


	//----- nvinfo : EIATTR_MIN_STACK_SIZE
	.align		4
.L_42:
        /*00e4*/ 	.byte	0x04, 0x12
        /*00e6*/ 	.short	(.L_44 - .L_43)
	.align		4
.L_43:
        /*00e8*/ 	.word	index@(_Z13A_star_expandPiS_PjS_S_S_S_S_S_S_iiiiS_S_iS_S_S_)
        /*00ec*/ 	.word	0x00000008


	//----- nvinfo : EIATTR_MIN_STACK_SIZE
	.align		4
.L_44:
        /*00f0*/ 	.byte	0x04, 0x12
        /*00f2*/ 	.short	(.L_46 - .L_45)
	.align		4
.L_45:
        /*00f4*/ 	.word	index@(_Z10extractMinPiS_S_S_ii)
        /*00f8*/ 	.word	0x00000000
.L_46:


//--------------------- .nv.compat                --------------------------
	.section	.nv.compat,"",@"SHT_CUDA_COMPAT_INFO"
	.align	4
        /*0000*/ 	.byte	0x02, 0x09, 0x00, 0x00, 0x02, 0x02, 0x01, 0x00, 0x02, 0x05, 0x05, 0x00, 0x03, 0x07, 0x01, 0x01
        /*0010*/ 	.byte	0x02, 0x03, 0x00, 0x00, 0x02, 0x06, 0x01, 0x00, 0x04, 0x0b, 0x08, 0x00, 0x09, 0x00, 0x00, 0x00
        /*0020*/ 	.byte	0x00, 0x00, 0x00, 0x00


//--------------------- .nv.info._Z7printCXi      --------------------------
	.section	.nv.info._Z7printCXi,"",@"SHT_CUDA_INFO"
	.sectionflags	@""
	.align	4


	//----- nvinfo : EIATTR_CUDA_API_VERSION
	.align		4
        /*0000*/ 	.byte	0x04, 0x37
        /*0002*/ 	.short	(.L_48 - .L_47)
.L_47:
        /*0004*/ 	.word	0x00000082


	//----- nvinfo : EIATTR_KPARAM_INFO
	.align		4
.L_48:
        /*0008*/ 	.byte	0x04, 0x17
        /*000a*/ 	.short	(.L_50 - .L_49)
.L_49:
        /*000c*/ 	.word	0x00000000
        /*0010*/ 	.short	0x0000
        /*0012*/ 	.short	0x0000
        /*0014*/ 	.byte	0x00, 0xf0, 0x11, 0x00


	//----- nvinfo : EIATTR_SPARSE_MMA_MASK
	.align		4
.L_50:
        /*0018*/ 	.byte	0x03, 0x50
        /*001a*/ 	.short	0x0000


	//----- nvinfo : EIATTR_MAXREG_COUNT
	.align		4
        /*001c*/ 	.byte	0x03, 0x1b
        /*001e*/ 	.short	0x00ff


	//----- nvinfo : EIATTR_EXTERNS
	.align		4
        /*0020*/ 	.byte	0x04, 0x0f
        /*0022*/ 	.short	(.L_52 - .L_51)


	//   ....[0]....
	.align		4
.L_51:
        /*0024*/ 	.word	index@(vprintf)


	//----- nvinfo : EIATTR_MERCURY_ISA_VERSION
	.align		4
.L_52:
        /*0028*/ 	.byte	0x03, 0x5f
        /*002a*/ 	.short	0x0101


	//----- nvinfo : EIATTR_VRC_CTA_INIT_COUNT
	.align		4
        /*002c*/ 	.byte	0x02, 0x4a
	.zero		1
	.zero		1


	//----- nvinfo : EIATTR_SYSCALL_OFFSETS
	.align		4
        /*0030*/ 	.byte	0x04, 0x46
        /*0032*/ 	.short	(.L_54 - .L_53)


	//   ....[0]....
.L_53:
        /*0034*/ 	.word	0x00000190


	//----- nvinfo : EIATTR_EXIT_INSTR_OFFSETS
	.align		4
.L_54:
        /*0038*/ 	.byte	0x04, 0x1c
        /*003a*/ 	.short	(.L_56 - .L_55)


	//   ....[0]....
.L_55:
        /*003c*/ 	.word	0x000000c0


	//   ....[1]....
        /*0040*/ 	.word	0x000001a0


	//----- nvinfo : EIATTR_CRS_STACK_SIZE
	.align		4
.L_56:
        /*0044*/ 	.byte	0x04, 0x1e
        /*0046*/ 	.short	(.L_58 - .L_57)
.L_57:
        /*0048*/ 	.word	0x00000000


	//----- nvinfo : EIATTR_CBANK_PARAM_SIZE
	.align		4
.L_58:
        /*004c*/ 	.byte	0x03, 0x19
        /*004e*/ 	.short	0x0004


	//----- nvinfo : EIATTR_PARAM_CBANK
	.align		4
        /*0050*/ 	.byte	0x04, 0x0a
        /*0052*/ 	.short	(.L_60 - .L_59)
	.align		4
.L_59:
        /*0054*/ 	.word	index@(.nv.constant0._Z7printCXi)
        /*0058*/ 	.short	0x0380
        /*005a*/ 	.short	0x0004


	//----- nvinfo : EIATTR_SW_WAR
	.align		4
.L_60:
        /*005c*/ 	.byte	0x04, 0x36
        /*005e*/ 	.short	(.L_62 - .L_61)
.L_61:
        /*0060*/ 	.word	0x00000008
.L_62:


//--------------------- .nv.info._Z8checkMINPiS_iii --------------------------
	.section	.nv.info._Z8checkMINPiS_iii,"",@"SHT_CUDA_INFO"
	.sectionflags	@""
	.align	4


	//----- nvinfo : EIATTR_CUDA_API_VERSION
	.align		4
        /*0000*/ 	.byte	0x04, 0x37
        /*0002*/ 	.short	(.L_64 - .L_63)
.L_63:
        /*0004*/ 	.word	0x00000082


	//----- nvinfo : EIATTR_KPARAM_INFO
	.align		4
.L_64:
        /*0008*/ 	.byte	0x04, 0x17
        /*000a*/ 	.short	(.L_66 - .L_65)
.L_65:
        /*000c*/ 	.word	0x00000000
        /*0010*/ 	.short	0x0004
        /*0012*/ 	.short	0x0018
        /*0014*/ 	.byte	0x00, 0xf0, 0x11, 0x00


	//----- nvinfo : EIATTR_KPARAM_INFO
	.align		4
.L_66:
        /*0018*/ 	.byte	0x04, 0x17
        /*001a*/ 	.short	(.L_68 - .L_67)
.L_67:
        /*001c*/ 	.word	0x00000000
        /*0020*/ 	.short	0x0003
        /*0022*/ 	.short	0x0014
        /*0024*/ 	.byte	0x00, 0xf0, 0x11, 0x00


	//----- nvinfo : EIATTR_KPARAM_INFO
	.align		4
.L_68:
        /*0028*/ 	.byte	0x04, 0x17
        /*002a*/ 	.short	(.L_70 - .L_69)
.L_69:
        /*002c*/ 	.word	0x00000000
        /*0030*/ 	.short	0x0002
        /*0032*/ 	.short	0x0010
        /*0034*/ 	.byte	0x00, 0xf0, 0x11, 0x00


	//----- nvinfo : EIATTR_KPARAM_INFO
	.align		4
.L_70:
        /*0038*/ 	.byte	0x04, 0x17
        /*003a*/ 	.short	(.L_72 - .L_71)
.L_71:
        /*003c*/ 	.word	0x00000000
        /*0040*/ 	.short	0x0001
        /*0042*/ 	.short	0x0008
        /*0044*/ 	.byte	0x00, 0xf5, 0x21, 0x00


	//----- nvinfo : EIATTR_KPARAM_INFO
	.align		4
.L_72:
        /*0048*/ 	.byte	0x04, 0x17
        /*004a*/ 	.short	(.L_74 - .L_73)
.L_73:
        /*004c*/ 	.word	0x00000000
        /*0050*/ 	.short	0x0000
        /*0052*/ 	.short	0x0000
        /*0054*/ 	.byte	0x00, 0xf5, 0x21, 0x00


	//----- nvinfo : EIATTR_SPARSE_MMA_MASK
	.align		4
.L_74:
        /*0058*/ 	.byte	0x03, 0x50
        /*005a*/ 	.short	0x0000


	//----- nvinfo : EIATTR_MAXREG_COUNT
	.align		4
        /*005c*/ 	.byte	0x03, 0x1b
        /*005e*/ 	.short	0x00ff


	//----- nvinfo : EIATTR_EXTERNS
	.align		4
        /*0060*/ 	.byte	0x04, 0x0f
        /*0062*/ 	.short	(.L_76 - .L_75)


	//   ....[0]....
	.align		4
.L_75:
        /*0064*/ 	.word	index@(vprintf)


	//----- nvinfo : EIATTR_MERCURY_ISA_VERSION
	.align		4
.L_76:
        /*0068*/ 	.byte	0x03, 0x5f
        /*006a*/ 	.short	0x0101


	//----- nvinfo : EIATTR_VRC_CTA_INIT_COUNT
	.align		4
        /*006c*/ 	.byte	0x02, 0x4a
	.zero		1
	.zero		1


	//----- nvinfo : EIATTR_SYSCALL_OFFSETS
	.align		4
        /*0070*/ 	.byte	0x04, 0x46
        /*0072*/ 	.short	(.L_78 - .L_77)


	//   ....[0]....
.L_77:
        /*0074*/ 	.word	0x000003a0


	//----- nvinfo : EIATTR_EXIT_INSTR_OFFSETS
	.align		4
.L_78:
        /*0078*/ 	.byte	0x04, 0x1c
        /*007a*/ 	.short	(.L_80 - .L_79)


	//   ....[0]....
.L_79:
        /*007c*/ 	.word	0x000000c0


	//   ....[1]....
        /*0080*/ 	.word	0x00000120


	//   ....[2]....
        /*0084*/ 	.word	0x00000410


	//   ....[3]....
        /*0088*/ 	.word	0x00000440


	//----- nvinfo : EIATTR_CRS_STACK_SIZE
	.align		4
.L_80:
        /*008c*/ 	.byte	0x04, 0x1e
        /*008e*/ 	.short	(.L_82 - .L_81)
.L_81:
        /*0090*/ 	.word	0x00000000


	//----- nvinfo : EIATTR_CBANK_PARAM_SIZE
	.align		4
.L_82:
        /*0094*/ 	.byte	0x03, 0x19
        /*0096*/ 	.short	0x001c


	//----- nvinfo : EIATTR_PARAM_CBANK
	.align		4
        /*0098*/ 	.byte	0x04, 0x0a
        /*009a*/ 	.short	(.L_84 - .L_83)
	.align		4
.L_83:
        /*009c*/ 	.word	index@(.nv.constant0._Z8checkMINPiS_iii)
        /*00a0*/ 	.short	0x0380
        /*00a2*/ 	.short	0x001c


	//----- nvinfo : EIATTR_SW_WAR
	.align		4
.L_84:
        /*00a4*/ 	.byte	0x04, 0x36
        /*00a6*/ 	.short	(.L_86 - .L_85)
.L_85:
        /*00a8*/ 	.word	0x00000008
.L_86:


//--------------------- .nv.info._Z8insertPQPiS_S_iiS_ --------------------------
	.section	.nv.info._Z8insertPQPiS_S_iiS_,"",@"SHT_CUDA_INFO"
	.sectionflags	@""
	.align	4


	//----- nvinfo : EIATTR_CUDA_API_VERSION
	.align		4
        /*0000*/ 	.byte	0x04, 0x37
        /*0002*/ 	.short	(.L_88 - .L_87)
.L_87:
        /*0004*/ 	.word	0x00000082


	//----- nvinfo : EIATTR_KPARAM_INFO
	.align		4
.L_88:
        /*0008*/ 	.byte	0x04, 0x17
        /*000a*/ 	.short	(.L_90 - .L_89)
.L_89:
        /*000c*/ 	.word	0x00000000
        /*0010*/ 	.short	0x0005
        /*0012*/ 	.short	0x0020
        /*0014*/ 	.byte	0x00, 0xf5, 0x21, 0x00


	//----- nvinfo : EIATTR_KPARAM_INFO
	.align		4
.L_90:
        /*0018*/ 	.byte	0x04, 0x17
        /*001a*/ 	.short	(.L_92 - .L_91)
.L_91:
        /*001c*/ 	.word	0x00000000
        /*0020*/ 	.short	0x0004
        /*0022*/ 	.short	0x001c
        /*0024*/ 	.byte	0x00, 0xf0, 0x11, 0x00


	//----- nvinfo : EIATTR_KPARAM_INFO
	.align		4
.L_92:
        /*0028*/ 	.byte	0x04, 0x17
        /*002a*/ 	.short	(.L_94 - .L_93)
.L_93:
        /*002c*/ 	.word	0x00000000
        /*0030*/ 	.short	0x0003
        /*0032*/ 	.short	0x0018
        /*0034*/ 	.byte	0x00, 0xf0, 0x11, 0x00


	//----- nvinfo : EIATTR_KPARAM_INFO
	.align		4
.L_94:
        /*0038*/ 	.byte	0x04, 0x17
        /*003a*/ 	.short	(.L_96 - .L_95)
.L_95:
        /*003c*/ 	.word	0x00000000
        /*0040*/ 	.short	0x0002
        /*0042*/ 	.short	0x0010
        /*0044*/ 	.byte	0x00, 0xf5, 0x21, 0x00


	//----- nvinfo : EIATTR_KPARAM_INFO
	.align		4
.L_96:
        /*0048*/ 	.byte	0x04, 0x17
        /*004a*/ 	.short	(.L_98 - .L_97)
.L_97:
        /*004c*/ 	.word	0x00000000
        /*0050*/ 	.short	0x0001
        /*0052*/ 	.short	0x0008
        /*0054*/ 	.byte	0x00, 0xf5, 0x21, 0x00


	//----- nvinfo : EIATTR_KPARAM_INFO
	.align		4
.L_98:
        /*0058*/ 	.byte	0x04, 0x17
        /*005a*/ 	.short	(.L_100 - .L_99)
.L_99:
        /*005c*/ 	.word	0x00000000
        /*0060*/ 	.short	0x0000
        /*0062*/ 	.short	0x0000
        /*0064*/ 	.byte	0x00, 0xf5, 0x21, 0x00


	//----- nvinfo : EIATTR_SPARSE_MMA_MASK
	.align		4
.L_100:
        /*0068*/ 	.byte	0x03, 0x50
        /*006a*/ 	.short	0x0000


	//----- nvinfo : EIATTR_MAXREG_COUNT
	.align		4
        /*006c*/ 	.byte	0x03, 0x1b
        /*006e*/ 	.short	0x00ff


	//----- nvinfo : EIATTR_MERCURY_ISA_VERSION
	.align		4
        /*0070*/ 	.byte	0x03, 0x5f
        /*0072*/ 	.short	0x0101


	//----- nvinfo : EIATTR_VRC_CTA_INIT_COUNT
	.align		4
        /*0074*/ 	.byte	0x02, 0x4a
	.zero		1
	.zero		1


	//----- nvinfo : EIATTR_EXIT_INSTR_OFFSETS
	.align		4
        /*0078*/ 	.byte	0x04, 0x1c
        /*007a*/ 	.short	(.L_102 - .L_101)


	//   ....[0]....
.L_101:
        /*007c*/ 	.word	0x00000070


	//   ....[1]....
        /*0080*/ 	.word	0x000001f0


	//   ....[2]....
        /*0084*/ 	.word	0x000005d0


	//----- nvinfo : EIATTR_CRS_STACK_SIZE
	.align		4
.L_102:
        /*0088*/ 	.byte	0x04, 0x1e
        /*008a*/ 	.short	(.L_104 - .L_103)
.L_103:
        /*008c*/ 	.word	0x00000000


	//----- nvinfo : EIATTR_CBANK_PARAM_SIZE
	.align		4
.L_104:
        /*0090*/ 	.byte	0x03, 0x19
        /*0092*/ 	.short	0x0028


	//----- nvinfo : EIATTR_PARAM_CBANK
	.align		4
        /*0094*/ 	.byte	0x04, 0x0a
        /*0096*/ 	.short	(.L_106 - .L_105)
	.align		4
.L_105:
        /*0098*/ 	.word	index@(.nv.constant0._Z8insertPQPiS_S_iiS_)
        /*009c*/ 	.short	0x0380
        /*009e*/ 	.short	0x0028


	//----- nvinfo : EIATTR_SW_WAR
	.align		4
.L_106:
        /*00a0*/ 	.byte	0x04, 0x36
        /*00a2*/ 	.short	(.L_108 - .L_107)
.L_107:
        /*00a4*/ 	.word	0x00000008
.L_108:


//--------------------- .nv.info._Z5setNVPiS_S_i  --------------------------
	.section	.nv.info._Z5setNVPiS_S_i,"",@"SHT_CUDA_INFO"
	.sectionflags	@""
	.align	4


	//----- nvinfo : EIATTR_CUDA_API_VERSION
	.align		4
        /*0000*/ 	.byte	0x04, 0x37
        /*0002*/ 	.short	(.L_110 - .L_109)
.L_109:
        /*0004*/ 	.word	0x00000082


	//----- nvinfo : EIATTR_KPARAM_INFO
	.align		4
.L_110:
        /*0008*/ 	.byte	0x04, 0x17
        /*000a*/ 	.short	(.L_112 - .L_111)
.L_111:
        /*000c*/ 	.word	0x00000000
        /*0010*/ 	.short	0x0003
        /*0012*/ 	.short	0x0018
        /*0014*/ 	.byte	0x00, 0xf0, 0x11, 0x00


	//----- nvinfo : EIATTR_KPARAM_INFO
	.align		4
.L_112:
        /*0018*/ 	.byte	0x04, 0x17
        /*001a*/ 	.short	(.L_114 - .L_113)
.L_113:
        /*001c*/ 	.word	0x00000000
        /*0020*/ 	.short	0x0002
        /*0022*/ 	.short	0x0010
        /*0024*/ 	.byte	0x00, 0xf5, 0x21, 0x00


	//----- nvinfo : EIATTR_KPARAM_INFO
	.align		4
.L_114:
        /*0028*/ 	.byte	0x04, 0x17
        /*002a*/ 	.short	(.L_116 - .L_115)
.L_115:
        /*002c*/ 	.word	0x00000000
        /*0030*/ 	.short	0x0001
        /*0032*/ 	.short	0x0008
        /*0034*/ 	.byte	0x00, 0xf5, 0x21, 0x00


	//----- nvinfo : EIATTR_KPARAM_INFO
	.align		4
.L_116:
        /*0038*/ 	.byte	0x04, 0x17
        /*003a*/ 	.short	(.L_118 - .L_117)
.L_117:
        /*003c*/ 	.word	0x00000000
        /*0040*/ 	.short	0x0000
        /*0042*/ 	.short	0x0000
        /*0044*/ 	.byte	0x00, 0xf5, 0x21, 0x00


	//----- nvinfo : EIATTR_SPARSE_MMA_MASK
	.align		4
.L_118:
        /*0048*/ 	.byte	0x03, 0x50
        /*004a*/ 	.short	0x0000


	//----- nvinfo : EIATTR_MAXREG_COUNT
	.align		4
        /*004c*/ 	.byte	0x03, 0x1b
        /*004e*/ 	.short	0x00ff


	//----- nvinfo : EIATTR_MERCURY_ISA_VERSION
	.align		4
        /*0050*/ 	.byte	0x03, 0x5f
        /*0052*/ 	.short	0x0101


	//----- nvinfo : EIATTR_INT_WARP_WIDE_INSTR_OFFSETS
	.align		4
        /*0054*/ 	.byte	0x04, 0x31
        /*0056*/ 	.short	(.L_120 - .L_119)


	//   ....[0]....
.L_119:
        /*0058*/ 	.word	0x000000f0


	//   ....[1]....
        /*005c*/ 	.word	0x00000190


	//----- nvinfo : EIATTR_VRC_CTA_INIT_COUNT
	.align		4
.L_120:
        /*0060*/ 	.byte	0x02, 0x4a
	.zero		1
	.zero		1


	//----- nvinfo : EIATTR_EXIT_INSTR_OFFSETS
	.align		4
        /*0064*/ 	.byte	0x04, 0x1c
        /*0066*/ 	.short	(.L_122 - .L_121)


	//   ....[0]....
.L_121:
        /*0068*/ 	.word	0x00000070


	//   ....[1]....
        /*006c*/ 	.word	0x000000d0


	//   ....[2]....
        /*0070*/ 	.word	0x000001d0


	//----- nvinfo : EIATTR_CBANK_PARAM_SIZE
	.align		4
.L_122:
        /*0074*/ 	.byte	0x03, 0x19
        /*0076*/ 	.short	0x001c


	//----- nvinfo : EIATTR_PARAM_CBANK
	.align		4
        /*0078*/ 	.byte	0x04, 0x0a
        /*007a*/ 	.short	(.L_124 - .L_123)
	.align		4
.L_123:
        /*007c*/ 	.word	index@(.nv.constant0._Z5setNVPiS_S_i)
        /*0080*/ 	.short	0x0380
        /*0082*/ 	.short	0x001c


	//----- nvinfo : EIATTR_SW_WAR
	.align		4
.L_124:
        /*0084*/ 	.byte	0x04, 0x36
        /*0086*/ 	.short	(.L_126 - .L_125)
.L_125:
        /*0088*/ 	.word	0x00000008
.L_126:


//--------------------- .nv.info._Z10keepHeapPQPiii --------------------------
	.section	.nv.info._Z10keepHeapPQPiii,"",@"SHT_CUDA_INFO"
	.sectionflags	@""
	.align	4


	//----- nvinfo : EIATTR_CUDA_API_VERSION
	.align		4
        /*0000*/ 	.byte	0x04, 0x37
        /*0002*/ 	.short	(.L_128 - .L_127)
.L_127:
        /*0004*/ 	.word	0x00000082


	//----- nvinfo : EIATTR_KPARAM_INFO
	.align		4
.L_128:
        /*0008*/ 	.byte	0x04, 0x17
        /*000a*/ 	.short	(.L_130 - .L_129)
.L_129:
        /*000c*/ 	.word	0x00000000
        /*0010*/ 	.short	0x0002
        /*0012*/ 	.short	0x000c
        /*0014*/ 	.byte	0x00, 0xf0, 0x11, 0x00


	//----- nvinfo : EIATTR_KPARAM_INFO
	.align		4
.L_130:
        /*0018*/ 	.byte	0x04, 0x17
        /*001a*/ 	.short	(.L_132 - .L_131)
.L_131:
        /*001c*/ 	.word	0x00000000
        /*0020*/ 	.short	0x0001
        /*0022*/ 	.short	0x0008
        /*0024*/ 	.byte	0x00, 0xf0, 0x11, 0x00


	//----- nvinfo : EIATTR_KPARAM_INFO
	.align		4
.L_132:
        /*0028*/ 	.byte	0x04, 0x17
        /*002a*/ 	.short	(.L_134 - .L_133)
.L_133:
        /*002c*/ 	.word	0x00000000
        /*0030*/ 	.short	0x0000
        /*0032*/ 	.short	0x0000
        /*0034*/ 	.byte	0x00, 0xf5, 0x21, 0x00


	//----- nvinfo : EIATTR_SPARSE_MMA_MASK
	.align		4
.L_134:
        /*0038*/ 	.byte	0x03, 0x50
        /*003a*/ 	.short	0x0000


	//----- nvinfo : EIATTR_MAXREG_COUNT
	.align		4
        /*003c*/ 	.byte	0x03, 0x1b
        /*003e*/ 	.short	0x00ff


	//----- nvinfo : EIATTR_MERCURY_ISA_VERSION
	.align		4
        /*0040*/ 	.byte	0x03, 0x5f
        /*0042*/ 	.short	0x0101


	//----- nvinfo : EIATTR_VRC_CTA_INIT_COUNT
	.align		4
        /*0044*/ 	.byte	0x02, 0x4a
	.zero		1
	.zero		1


	//----- nvinfo : EIATTR_EXIT_INSTR_OFFSETS
	.align		4
        /*0048*/ 	.byte	0x04, 0x1c
        /*004a*/ 	.short	(.L_136 - .L_135)


	//   ....[0]....
.L_135:
        /*004c*/ 	.word	0x00000070


	//   ....[1]....
        /*0050*/ 	.word	0x000000d0


	//   ....[2]....
        /*0054*/ 	.word	0x00000890


	//----- nvinfo : EIATTR_CRS_STACK_SIZE
	.align		4
.L_136:
        /*0058*/ 	.byte	0x04, 0x1e
        /*005a*/ 	.short	(.L_138 - .L_137)
.L_137:
        /*005c*/ 	.word	0x00000000


	//----- nvinfo : EIATTR_CBANK_PARAM_SIZE
	.align		4
.L_138:
        /*0060*/ 	.byte	0x03, 0x19
        /*0062*/ 	.short	0x0010


	//----- nvinfo : EIATTR_PARAM_CBANK
	.align		4
        /*0064*/ 	.byte	0x04, 0x0a
        /*0066*/ 	.short	(.L_140 - .L_139)
	.align		4
.L_139:
        /*0068*/ 	.word	index@(.nv.constant0._Z10keepHeapPQPiii)
        /*006c*/ 	.short	0x0380
        /*006e*/ 	.short	0x0010


	//----- nvinfo : EIATTR_SW_WAR
	.align		4
.L_140:
        /*0070*/ 	.byte	0x04, 0x36
        /*0072*/ 	.short	(.L_142 - .L_141)
.L_141:
        /*0074*/ 	.word	0x00000008
.L_142:


//--------------------- .nv.info._Z13A_star_expandPiS_PjS_S_S_S_S_S_S_iiiiS_S_iS_S_S_ --------------------------
	.section	.nv.info._Z13A_star_expandPiS_PjS_S_S_S_S_S_S_iiiiS_S_iS_S_S_,"",@"SHT_CUDA_INFO"
	.sectionflags	@""
	.align	4


	//----- nvinfo : EIATTR_CUDA_API_VERSION
	.align		4
        /*0000*/ 	.byte	0x04, 0x37
        /*0002*/ 	.short	(.L_144 - .L_143)
.L_143:
        /*0004*/ 	.word	0x00000082


	//----- nvinfo : EIATTR_KPARAM_INFO
	.align		4
.L_144:
        /*0008*/ 	.byte	0x04, 0x17
        /*000a*/ 	.short	(.L_146 - .L_145)
.L_145:
        /*000c*/ 	.word	0x00000000
        /*0010*/ 	.short	0x0013
        /*0012*/ 	.short	0x0088
        /*0014*/ 	.byte	0x00, 0xf5, 0x21, 0x00


	//----- nvinfo : EIATTR_KPARAM_INFO
	.align		4
.L_146:
        /*0018*/ 	.byte	0x04, 0x17
        /*001a*/ 	.short	(.L_148 - .L_147)
.L_147:
        /*001c*/ 	.word	0x00000000
        /*0020*/ 	.short	0x0012
        /*0022*/ 	.short	0x0080
        /*0024*/ 	.byte	0x00, 0xf5, 0x21, 0x00


	//----- nvinfo : EIATTR_KPARAM_INFO
	.align		4
.L_148:
        /*0028*/ 	.byte	0x04, 0x17
        /*002a*/ 	.short	(.L_150 - .L_149)
.L_149:
        /*002c*/ 	.word	0x00000000
        /*0030*/ 	.short	0x0011
        /*0032*/ 	.short	0x0078
        /*0034*/ 	.byte	0x00, 0xf5, 0x21, 0x00


	//----- nvinfo : EIATTR_KPARAM_INFO
	.align		4
.L_150:
        /*0038*/ 	.byte	0x04, 0x17
        /*003a*/ 	.short	(.L_152 - .L_151)
.L_151:
        /*003c*/ 	.word	0x00000000
        /*0040*/ 	.short	0x0010
        /*0042*/ 	.short	0x0070
        /*0044*/ 	.byte	0x00, 0xf0, 0x11, 0x00


	//----- nvinfo : EIATTR_KPARAM_INFO
	.align		4
.L_152:
        /*0048*/ 	.byte	0x04, 0x17
        /*004a*/ 	.short	(.L_154 - .L_153)
.L_153:
        /*004c*/ 	.word	0x00000000
        /*0050*/ 	.short	0x000f
        /*0052*/ 	.short	0x0068
        /*0054*/ 	.byte	0x00, 0xf5, 0x21, 0x00


	//----- nvinfo : EIATTR_KPARAM_INFO
	.align		4
.L_154:
        /*0058*/ 	.byte	0x04, 0x17
        /*005a*/ 	.short	(.L_156 - .L_155)
.L_155:
        /*005c*/ 	.word	0x00000000
        /*0060*/ 	.short	0x000e
        /*0062*/ 	.short	0x0060
        /*0064*/ 	.byte	0x00, 0xf5, 0x21, 0x00


	//----- nvinfo : EIATTR_KPARAM_INFO
	.align		4
.L_156:
        /*0068*/ 	.byte	0x04, 0x17
        /*006a*/ 	.short	(.L_158 - .L_157)
.L_157:
        /*006c*/ 	.word	0x00000000
        /*0070*/ 	.short	0x000d
        /*0072*/ 	.short	0x005c
        /*0074*/ 	.byte	0x00, 0xf0, 0x11, 0x00


	//----- nvinfo : EIATTR_KPARAM_INFO
	.align		4
.L_158:
        /*0078*/ 	.byte	0x04, 0x17
        /*007a*/ 	.short	(.L_160 - .L_159)
.L_159:
        /*007c*/ 	.word	0x00000000
        /*0080*/ 	.short	0x000c
        /*0082*/ 	.short	0x0058
        /*0084*/ 	.byte	0x00, 0xf0, 0x11, 0x00


	//----- nvinfo : EIATTR_KPARAM_INFO
	.align		4
.L_160:
        /*0088*/ 	.byte	0x04, 0x17
        /*008a*/ 	.short	(.L_162 - .L_161)
.L_161:
        /*008c*/ 	.word	0x00000000
        /*0090*/ 	.short	0x000b
        /*0092*/ 	.short	0x0054
        /*0094*/ 	.byte	0x00, 0xf0, 0x11, 0x00


	//----- nvinfo : EIATTR_KPARAM_INFO
	.align		4
.L_162:
        /*0098*/ 	.byte	0x04, 0x17
        /*009a*/ 	.short	(.L_164 - .L_163)
.L_163:
        /*009c*/ 	.word	0x00000000
        /*00a0*/ 	.short	0x000a
        /*00a2*/ 	.short	0x0050
        /*00a4*/ 	.byte	0x00, 0xf0, 0x11, 0x00


	//----- nvinfo : EIATTR_KPARAM_INFO
	.align		4
.L_164:
        /*00a8*/ 	.byte	0x04, 0x17
        /*00aa*/ 	.short	(.L_166 - .L_165)
.L_165:
        /*00ac*/ 	.word	0x00000000
        /*00b0*/ 	.short	0x0009
        /*00b2*/ 	.short	0x0048
        /*00b4*/ 	.byte	0x00, 0xf5, 0x21, 0x00


	//----- nvinfo : EIATTR_KPARAM_INFO
	.align		4
.L_166:
        /*00b8*/ 	.byte	0x04, 0x17
        /*00ba*/ 	.short	(.L_168 - .L_167)
.L_167:
        /*00bc*/ 	.word	0x00000000
        /*00c0*/ 	.short	0x0008
        /*00c2*/ 	.short	0x0040
        /*00c4*/ 	.byte	0x00, 0xf5, 0x21, 0x00


	//----- nvinfo : EIATTR_KPARAM_INFO
	.align		4
.L_168:
        /*00c8*/ 	.byte	0x04, 0x17
        /*00ca*/ 	.short	(.L_170 - .L_169)
.L_169:
        /*00cc*/ 	.word	0x00000000
        /*00d0*/ 	.short	0x0007
        /*00d2*/ 	.short	0x0038
        /*00d4*/ 	.byte	0x00, 0xf5, 0x21, 0x00


	//----- nvinfo : EIATTR_KPARAM_INFO
	.align		4
.L_170:
        /*00d8*/ 	.byte	0x04, 0x17
        /*00da*/ 	.short	(.L_172 - .L_171)
.L_171:
        /*00dc*/ 	.word	0x00000000
        /*00e0*/ 	.short	0x0006
        /*00e2*/ 	.short	0x0030
        /*00e4*/ 	.byte	0x00, 0xf5, 0x21, 0x00


	//----- nvinfo : EIATTR_KPARAM_INFO
	.align		4
.L_172:
        /*00e8*/ 	.byte	0x04, 0x17
        /*00ea*/ 	.short	(.L_174 - .L_173)
.L_173:
        /*00ec*/ 	.word	0x00000000
        /*00f0*/ 	.short	0x0005
        /*00f2*/ 	.short	0x0028
        /*00f4*/ 	.byte	0x00, 0xf5, 0x21, 0x00


	//----- nvinfo : EIATTR_KPARAM_INFO
	.align		4
.L_174:
        /*00f8*/ 	.byte	0x04, 0x17
        /*00fa*/ 	.short	(.L_176 - .L_175)
.L_175:
        /*00fc*/ 	.word	0x00000000
        /*0100*/ 	.short	0x0004
        /*0102*/ 	.short	0x0020
        /*0104*/ 	.byte	0x00, 0xf5, 0x21, 0x00


	//----- nvinfo : EIATTR_KPARAM_INFO
	.align		4
.L_176:
        /*0108*/ 	.byte	0x04, 0x17
        /*010a*/ 	.short	(.L_178 - .L_177)
.L_177:
        /*010c*/ 	.word	0x00000000
        /*0110*/ 	.short	0x0003
        /*0112*/ 	.short	0x0018
        /*0114*/ 	.byte	0x00, 0xf5, 0x21, 0x00


	//----- nvinfo : EIATTR_KPARAM_INFO
	.align		4
.L_178:
        /*0118*/ 	.byte	0x04, 0x17
        /*011a*/ 	.short	(.L_180 - .L_179)
.L_179:
        /*011c*/ 	.word	0x00000000
        /*0120*/ 	.short	0x0002
        /*0122*/ 	.short	0x0010
        /*0124*/ 	.byte	0x00, 0xf5, 0x21, 0x00


	//----- nvinfo : EIATTR_KPARAM_INFO
	.align		4
.L_180:
        /*0128*/ 	.byte	0x04, 0x17
        /*012a*/ 	.short	(.L_182 - .L_181)
.L_181:
        /*012c*/ 	.word	0x00000000
        /*0130*/ 	.short	0x0001
        /*0132*/ 	.short	0x0008
        /*0134*/ 	.byte	0x00, 0xf5, 0x21, 0x00


	//----- nvinfo : EIATTR_KPARAM_INFO
	.align		4
.L_182:
        /*0138*/ 	.byte	0x04, 0x17
        /*013a*/ 	.short	(.L_184 - .L_183)
.L_183:
        /*013c*/ 	.word	0x00000000
        /*0140*/ 	.short	0x0000
        /*0142*/ 	.short	0x0000
        /*0144*/ 	.byte	0x00, 0xf5, 0x21, 0x00


	//----- nvinfo : EIATTR_SPARSE_MMA_MASK
	.align		4
.L_184:
        /*0148*/ 	.byte	0x03, 0x50
        /*014a*/ 	.short	0x0000


	//----- nvinfo : EIATTR_MAXREG_COUNT
	.align		4
        /*014c*/ 	.byte	0x03, 0x1b
        /*014e*/ 	.short	0x00ff


	//----- nvinfo : EIATTR_NUM_BARRIERS
	.align		4
        /*0150*/ 	.byte	0x02, 0x4c
        /*0152*/ 	.byte	0x01
	.zero		1


	//----- nvinfo : EIATTR_EXTERNS
	.align		4
        /*0154*/ 	.byte	0x04, 0x0f
        /*0156*/ 	.short	(.L_186 - .L_185)


	//   ....[0]....
	.align		4
.L_185:
        /*0158*/ 	.word	index@(vprintf)


	//----- nvinfo : EIATTR_MERCURY_ISA_VERSION
	.align		4
.L_186:
        /*015c*/ 	.byte	0x03, 0x5f
        /*015e*/ 	.short	0x0101


	//----- nvinfo : EIATTR_INT_WARP_WIDE_INSTR_OFFSETS
	.align		4
        /*0160*/ 	.byte	0x04, 0x31
        /*0162*/ 	.short	(.L_188 - .L_187)


	//   ....[0]....
.L_187:
        /*0164*/ 	.word	0x00000190


	//   ....[1]....
        /*0168*/ 	.word	0x000001b0


	//----- nvinfo : EIATTR_VRC_CTA_INIT_COUNT
	.align		4
.L_188:
        /*016c*/ 	.byte	0x02, 0x4a
	.zero		1
	.zero		1


	//----- nvinfo : EIATTR_SYSCALL_OFFSETS
	.align		4
        /*0170*/ 	.byte	0x04, 0x46
        /*0172*/ 	.short	(.L_190 - .L_189)


	//   ....[0]....
.L_189:
        /*0174*/ 	.word	0x00000260


	//----- nvinfo : EIATTR_EXIT_INSTR_OFFSETS
	.align		4
.L_190:
        /*0178*/ 	.byte	0x04, 0x1c
        /*017a*/ 	.short	(.L_192 - .L_191)


	//   ....[0]....
.L_191:
        /*017c*/ 	.word	0x000000e0


	//   ....[1]....
        /*0180*/ 	.word	0x00000320


	//   ....[2]....
        /*0184*/ 	.word	0x00000760


	//----- nvinfo : EIATTR_CRS_STACK_SIZE
	.align		4
.L_192:
        /*0188*/ 	.byte	0x04, 0x1e
        /*018a*/ 	.short	(.L_194 - .L_193)
.L_193:
        /*018c*/ 	.word	0x00000000


	//----- nvinfo : EIATTR_CBANK_PARAM_SIZE
	.align		4
.L_194:
        /*0190*/ 	.byte	0x03, 0x19
        /*0192*/ 	.short	0x0090


	//----- nvinfo : EIATTR_PARAM_CBANK
	.align		4
        /*0194*/ 	.byte	0x04, 0x0a
        /*0196*/ 	.short	(.L_196 - .L_195)
	.align		4
.L_195:
        /*0198*/ 	.word	index@(.nv.constant0._Z13A_star_expandPiS_PjS_S_S_S_S_S_S_iiiiS_S_iS_S_S_)
        /*019c*/ 	.short	0x0380
        /*019e*/ 	.short	0x0090


	//----- nvinfo : EIATTR_SW_WAR
	.align		4
.L_196:
        /*01a0*/ 	.byte	0x04, 0x36
        /*01a2*/ 	.short	(.L_198 - .L_197)
.L_197:
        /*01a4*/ 	.word	0x00000008
.L_198:


//--------------------- .nv.info._Z10extractMinPiS_S_S_ii --------------------------
	.section	.nv.info._Z10extractMinPiS_S_S_ii,"",@"SHT_CUDA_INFO"
	.sectionflags	@""
	.align	4


	//----- nvinfo : EIATTR_CUDA_API_VERSION
	.align		4
        /*0000*/ 	.byte	0x04, 0x37
        /*0002*/ 	.short	(.L_200 - .L_199)
.L_199:
        /*0004*/ 	.word	0x00000082


	//----- nvinfo : EIATTR_KPARAM_INFO
	.align		4
.L_200:
        /*0008*/ 	.byte	0x04, 0x17
        /*000a*/ 	.short	(.L_202 - .L_201)
.L_201:
        /*000c*/ 	.word	0x00000000
        /*0010*/ 	.short	0x0005
        /*0012*/ 	.short	0x0024
        /*0014*/ 	.byte	0x00, 0xf0, 0x11, 0x00


	//----- nvinfo : EIATTR_KPARAM_INFO
	.align		4
.L_202:
        /*0018*/ 	.byte	0x04, 0x17
        /*001a*/ 	.short	(.L_204 - .L_203)
.L_203:
        /*001c*/ 	.word	0x00000000
        /*0020*/ 	.short	0x0004
        /*0022*/ 	.short	0x0020
        /*0024*/ 	.byte	0x00, 0xf0, 0x11, 0x00


	//----- nvinfo : EIATTR_KPARAM_INFO
	.align		4
.L_204:
        /*0028*/ 	.byte	0x04, 0x17
        /*002a*/ 	.short	(.L_206 - .L_205)
.L_205:
        /*002c*/ 	.word	0x00000000
        /*0030*/ 	.short	0x0003
        /*0032*/ 	.short	0x0018
        /*0034*/ 	.byte	0x00, 0xf5, 0x21, 0x00


	//----- nvinfo : EIATTR_KPARAM_INFO
	.align		4
.L_206:
        /*0038*/ 	.byte	0x04, 0x17
        /*003a*/ 	.short	(.L_208 - .L_207)
.L_207:
        /*003c*/ 	.word	0x00000000
        /*0040*/ 	.short	0x0002
        /*0042*/ 	.short	0x0010
        /*0044*/ 	.byte	0x00, 0xf5, 0x21, 0x00


	//----- nvinfo : EIATTR_KPARAM_INFO
	.align		4
.L_208:
        /*0048*/ 	.byte	0x04, 0x17
        /*004a*/ 	.short	(.L_210 - .L_209)
.L_209:
        /*004c*/ 	.word	0x00000000
        /*0050*/ 	.short	0x0001
        /*0052*/ 	.short	0x0008
        /*0054*/ 	.byte	0x00, 0xf5, 0x21, 0x00


	//----- nvinfo : EIATTR_KPARAM_INFO
	.align		4
.L_210:
        /*0058*/ 	.byte	0x04, 0x17
        /*005a*/ 	.short	(.L_212 - .L_211)
.L_211:
        /*005c*/ 	.word	0x00000000
        /*0060*/ 	.short	0x0000
        /*0062*/ 	.short	0x0000
        /*0064*/ 	.byte	0x00, 0xf5, 0x21, 0x00


	//----- nvinfo : EIATTR_SPARSE_MMA_MASK
	.align		4
.L_212:
        /*0068*/ 	.byte	0x03, 0x50
        /*006a*/ 	.short	0x0000


	//----- nvinfo : EIATTR_MAXREG_COUNT
	.align		4
        /*006c*/ 	.byte	0x03, 0x1b
        /*006e*/ 	.short	0x00ff


	//----- nvinfo : EIATTR_MERCURY_ISA_VERSION
	.align		4
        /*0070*/ 	.byte	0x03, 0x5f
        /*0072*/ 	.short	0x0101


	//----- nvinfo : EIATTR_INT_WARP_WIDE_INSTR_OFFSETS
	.align		4
        /*0074*/ 	.byte	0x04, 0x31
        /*0076*/ 	.short	(.L_214 - .L_213)


	//   ....[0]....
.L_213:
        /*0078*/ 	.word	0x000008a0


	//   ....[1]....
        /*007c*/ 	.word	0x00000980


	//----- nvinfo : EIATTR_VRC_CTA_INIT_COUNT
	.align		4
.L_214:
        /*0080*/ 	.byte	0x02, 0x4a
	.zero		1
	.zero		1


	//----- nvinfo : EIATTR_EXIT_INSTR_OFFSETS
	.align		4
        /*0084*/ 	.byte	0x04, 0x1c
        /*0086*/ 	.short	(.L_216 - .L_215)


	//   ....[0]....
.L_215:
        /*0088*/ 	.word	0x00000070


	//   ....[1]....
        /*008c*/ 	.word	0x000000d0


	//   ....[2]....
        /*0090*/ 	.word	0x000009c0


	//----- nvinfo : EIATTR_CRS_STACK_SIZE
	.align		4
.L_216:
        /*0094*/ 	.byte	0x04, 0x1e
        /*0096*/ 	.short	(.L_218 - .L_217)
.L_217:
        /*0098*/ 	.word	0x00000000


	//----- nvinfo : EIATTR_CBANK_PARAM_SIZE
	.align		4
.L_218:
        /*009c*/ 	.byte	0x03, 0x19
        /*009e*/ 	.short	0x0028


	//----- nvinfo : EIATTR_PARAM_CBANK
	.align		4
        /*00a0*/ 	.byte	0x04, 0x0a
        /*00a2*/ 	.short	(.L_220 - .L_219)
	.align		4
.L_219:
        /*00a4*/ 	.word	index@(.nv.constant0._Z10extractMinPiS_S_S_ii)
        /*00a8*/ 	.short	0x0380
        /*00aa*/ 	.short	0x0028


	//----- nvinfo : EIATTR_SW_WAR
	.align		4
.L_220:
        /*00ac*/ 	.byte	0x04, 0x36
        /*00ae*/ 	.short	(.L_222 - .L_221)
.L_221:
        /*00b0*/ 	.word	0x00000008
.L_222:


//--------------------- .nv.callgraph             --------------------------
	.section	.nv.callgraph,"",@"SHT_CUDA_CALLGRAPH"
	.align	4
	.sectionentsize	8
	.align		4
        /*0000*/ 	.word	0x00000000
	.align		4
        /*0004*/ 	.word	0xffffffff
	.align		4
        /*0008*/ 	.word	index@(_Z7printCXi)
	.align		4
        /*000c*/ 	.word	index@(vprintf)
	.align		4
        /*0010*/ 	.word	index@(_Z8checkMINPiS_iii)
	.align		4
        /*0014*/ 	.word	index@(vprintf)
	.align		4
        /*0018*/ 	.word	index@(_Z13A_star_expandPiS_PjS_S_S_S_S_S_S_iiiiS_S_iS_S_S_)
	.align		4
        /*001c*/ 	.word	index@(vprintf)
	.align		4
        /*0020*/ 	.word	0x00000000
	.align		4
        /*0024*/ 	.word	0xfffffffe
	.align		4
        /*0028*/ 	.word	0x00000000
	.align		4
        /*002c*/ 	.word	0xfffffffd
	.align		4
        /*0030*/ 	.word	0x00000000
	.align		4
        /*0034*/ 	.word	0xfffffffc


//--------------------- .nv.constant4             --------------------------
	.section	.nv.constant4,"a",@progbits
	.align	8
	.align		8
.nv.constant4:
        /*0000*/ 	.dword	vprintf
	.align		8
        /*0008*/ 	.dword	Cx
	.align		8
        /*0010*/ 	.dword	PQ
	.align		8
        /*0018*/ 	.dword	$str
	.align		8
        /*0020*/ 	.dword	$str$5
	.align		8
        /*0028*/ 	.dword	$str$6


//--------------------- .text._Z7printCXi         --------------------------
	.section	.text._Z7printCXi,"ax",@progbits
	.align	128
        .global         _Z7printCXi
        .type           _Z7printCXi,@function
        .size           _Z7printCXi,(.L_x_36 - _Z7printCXi)
        .other          _Z7printCXi,@"STO_CUDA_ENTRY STV_DEFAULT"
_Z7printCXi:
.text._Z7printCXi:
[----:B------:R-:W0:Y:S01]  /*0000*/  LDC R1, c[0x0][0x37c] ;  /* 0x0000df00ff017b82 */ /* 0x000e220000000800 */
[----:B------:R-:W1:Y:S07]  /*0010*/  S2R R0, SR_TID.X ;  /* 0x0000000000007919 */ /* 0x000e6e0000002100 */
[----:B------:R-:W2:Y:S01]  /*0020*/  S2UR UR4, SR_CTAID.X ;  /* 0x00000000000479c3 */ /* 0x000ea20000002500 */
[----:B------:R-:W3:Y:S01]  /*0030*/  LDCU UR7, c[0x0][0x2fc] ;  /* 0x00005f80ff0777ac */ /* 0x000ee20008000800 */
[----:B0-----:R-:W-:Y:S01]  /*0040*/  VIADD R1, R1, 0xfffffff8 ;  /* 0xfffffff801017836 */ /* 0x001fe20000000000 */
[----:B------:R-:W2:Y:S01]  /*0050*/  LDCU UR5, c[0x0][0x360] ;  /* 0x00006c00ff0577ac */ /* 0x000ea20008000800 */
[----:B------:R-:W0:Y:S01]  /*0060*/  LDCU UR6, c[0x0][0x2f8] ;  /* 0x00005f00ff0677ac */ /* 0x000e220008000800 */
[----:B--2---:R-:W-:-:S02]  /*0070*/  UIMAD UR4, UR4, UR5, URZ ;  /* 0x00000005040472a4 */ /* 0x004fc4000f8e02ff */
[----:B0-----:R-:W-:Y:S01]  /*0080*/  IADD3 R6, P1, PT, R1, UR6, RZ ;  /* 0x0000000601067c10 */ /* 0x001fe2000ff3e0ff */
[----:B-1----:R-:W-:-:S03]  /*0090*/  IMAD.MOV R0, RZ, RZ, -R0 ;  /* 0x000000ffff007224 */ /* 0x002fc600078e0a00 */
[----:B---3--:R-:W-:Y:S02]  /*00a0*/  IADD3.X R7, PT, PT, RZ, UR7, RZ, P1, !PT ;  /* 0x00000007ff077c10 */ /* 0x008fe40008ffe4ff */
[----:B------:R-:W-:-:S13]  /*00b0*/  ISETP.NE.AND P0, PT, R0, UR4, PT ;  /* 0x0000000400007c0c */ /* 0x000fda000bf05270 */
[----:B------:R-:W-:Y:S05]  /*00c0*/  @P0 EXIT ;  /* 0x000000000000094d */ /* 0x000fea0003800000 */
[----:B------:R-:W0:Y:S01]  /*00d0*/  LDC R5, c[0x0][0x380] ;  /* 0x0000e000ff057b82 */ /* 0x000e220000000800 */
[----:B------:R-:W1:Y:S07]  /*00e0*/  LDCU.64 UR4, c[0x0][0x358] ;  /* 0x00006b00ff0477ac */ /* 0x000e6e0008000a00 */
[----:B------:R-:W0:Y:S02]  /*00f0*/  LDC.64 R2, c[0x4][0x8] ;  /* 0x01000200ff027b82 */ /* 0x000e240000000a00 */
[----:B0-----:R-:W-:-:S06]  /*0100*/  IMAD.WIDE R2, R5, 0x4, R2 ;  /* 0x0000000405027825 */ /* 0x001fcc00078e0202 */
[----:B-1----:R-:W2:Y:S01]  /*0110*/  LDG.E.STRONG.SYS R2, desc[UR4][R2.64] ;  /* 0x0000000402027981 */ /* 0x002ea2000c1f5900 */
[----:B------:R-:W-:Y:S01]  /*0120*/  MOV R0, 0x0 ;  /* 0x0000000000007802 */ /* 0x000fe20000000f00 */
[----:B------:R-:W0:Y:S03]  /*0130*/  LDCU.64 UR4, c[0x4][0x28] ;  /* 0x01000500ff0477ac */ /* 0x000e260008000a00 */
[----:B------:R1:W3:Y:S01]  /*0140*/  LDC.64 R8, c[0x4][R0] ;  /* 0x0100000000087b82 */ /* 0x0002e20000000a00 */
[----:B0-----:R-:W-:Y:S01]  /*0150*/  IMAD.U32 R4, RZ, RZ, UR4 ;  /* 0x00000004ff047e24 */ /* 0x001fe2000f8e00ff */
[----:B------:R-:W-:Y:S01]  /*0160*/  MOV R5, UR5 ;  /* 0x0000000500057c02 */ /* 0x000fe20008000f00 */
[----:B--23--:R1:W-:Y:S06]  /*0170*/  STL [R1], R2 ;  /* 0x0000000201007387 */ /* 0x00c3ec0000100800 */
[----:B------:R-:W-:-:S07]  /*0180*/  LEPC R20, `(.L_x_0) ;  /* 0x000000001014794e */ /* 0x000fce0000000000 */
[----:B-1----:R-:W-:Y:S05]  /*0190*/  CALL.ABS.NOINC R8 ;  /* 0x0000000008007343 */ /* 0x002fea0003c00000 */
.L_x_0:
[----:B------:R-:W-:Y:S05]  /*01a0*/  EXIT ;  /* 0x000000000000794d */ /* 0x000fea0003800000 */
.L_x_1:
[----:B------:R-:W-:-:S00]  /*01b0*/  BRA `(.L_x_1) ;  /* 0xfffffffc00fc7947 */ /* 0x000fc0000383ffff */
[----:B------:R-:W-:-:S00]  /*01c0*/  NOP ;  /* 0x0000000000007918 */ /* 0x000fc00000000000 */
        /* <DEDUP_REMOVED lines=11> */
.L_x_36:


//--------------------- .text._Z8checkMINPiS_iii  --------------------------
	.section	.text._Z8checkMINPiS_iii,"ax",@progbits
	.align	128
        .global         _Z8checkMINPiS_iii
        .type           _Z8checkMINPiS_iii,@function
        .size           _Z8checkMINPiS_iii,(.L_x_37 - _Z8checkMINPiS_iii)
        .other          _Z8checkMINPiS_iii,@"STO_CUDA_ENTRY STV_DEFAULT"
_Z8checkMINPiS_iii:
.text._Z8checkMINPiS_iii:
[----:B------:R-:W0:Y:S01]  /*0000*/  LDC R1, c[0x0][0x37c] ;  /* 0x0000df00ff017b82 */ /* 0x000e220000000800 */
[----:B------:R-:W1:Y:S01]  /*0010*/  S2R R2, SR_TID.X ;  /* 0x0000000000027919 */ /* 0x000e620000002100 */
[----:B------:R-:W2:Y:S06]  /*0020*/  LDCU UR5, c[0x0][0x2fc] ;  /* 0x00005f80ff0577ac */ /* 0x000eac0008000800 */
[----:B------:R-:W1:Y:S01]  /*0030*/  S2UR UR6, SR_CTAID.X ;  /* 0x00000000000679c3 */ /* 0x000e620000002500 */
[----:B0-----:R-:W-:Y:S01]  /*0040*/  VIADD R1, R1, 0xfffffff8 ;  /* 0xfffffff801017836 */ /* 0x001fe20000000000 */
[----:B------:R-:W0:Y:S06]  /*0050*/  LDCU UR4, c[0x0][0x2f8] ;  /* 0x00005f00ff0477ac */ /* 0x000e2c0008000800 */
[----:B------:R-:W1:Y:S08]  /*0060*/  LDC R3, c[0x0][0x360] ;  /* 0x0000d800ff037b82 */ /* 0x000e700000000800 */
[----:B------:R-:W3:Y:S01]  /*0070*/  LDC R0, c[0x0][0x398] ;  /* 0x0000e600ff007b82 */ /* 0x000ee20000000800 */
[----:B0-----:R-:W-:-:S05]  /*0080*/  IADD3 R6, P1, PT, R1, UR4, RZ ;  /* 0x0000000401067c10 */ /* 0x001fca000ff3e0ff */
[----:B--2---:R-:W-:Y:S02]  /*0090*/  IMAD.X R7, RZ, RZ, UR5, P1 ;  /* 0x00000005ff077e24 */ /* 0x004fe400088e06ff */
[----:B-1----:R-:W-:-:S05]  /*00a0*/  IMAD R3, R3, UR6, R2 ;  /* 0x0000000603037c24 */ /* 0x002fca000f8e0202 */
[----:B---3--:R-:W-:-:S13]  /*00b0*/  ISETP.GE.AND P0, PT, R3, R0, PT ;  /* 0x000000000300720c */ /* 0x008fda0003f06270 */
[----:B------:R-:W-:Y:S05]  /*00c0*/  @P0 EXIT ;  /* 0x000000000000094d */ /* 0x000fea0003800000 */
[----:B------:R-:W0:Y:S01]  /*00d0*/  LDC.64 R4, c[0x0][0x380] ;  /* 0x0000e000ff047b82 */ /* 0x000e220000000a00 */
[----:B------:R-:W1:Y:S01]  /*00e0*/  LDCU.64 UR36, c[0x0][0x358] ;  /* 0x00006b00ff2477ac */ /* 0x000e620008000a00 */
[----:B0-----:R-:W-:-:S06]  /*00f0*/  IMAD.WIDE R4, R3, 0x4, R4 ;  /* 0x0000000403047825 */ /* 0x001fcc00078e0204 */
[----:B-1----:R-:W2:Y:S02]  /*0100*/  LDG.E R4, desc[UR36][R4.64] ;  /* 0x0000002404047981 */ /* 0x002ea4000c1e1900 */
[----:B--2---:R-:W-:-:S13]  /*0110*/  ISETP.GE.AND P0, PT, R4, 0x1, PT ;  /* 0x000000010400780c */ /* 0x004fda0003f06270 */
[----:B------:R-:W-:Y:S05]  /*0120*/  @!P0 EXIT ;  /* 0x000000000000894d */ /* 0x000fea0003800000 */
[----:B------:R-:W-:Y:S01]  /*0130*/  IABS R11, R0 ;  /* 0x00000000000b7213 */ /* 0x000fe20000000000 */
[----:B------:R-:W0:Y:S01]  /*0140*/  LDC R9, c[0x0][0x394] ;  /* 0x0000e500ff097b82 */ /* 0x000e220000000800 */
[----:B------:R-:W1:Y:S02]  /*0150*/  LDCU.64 UR4, c[0x4][0x20] ;  /* 0x01000400ff0477ac */ /* 0x000e640008000a00 */
[----:B------:R-:W2:Y:S05]  /*0160*/  I2F.RP R2, R11 ;  /* 0x0000000b00027306 */ /* 0x000eaa0000209400 */
[----:B------:R-:W3:Y:S03]  /*0170*/  LDC.64 R16, c[0x4][0x8] ;  /* 0x01000200ff107b82 */ /* 0x000ee60000000a00 */
[----:B--2---:R-:W2:Y:S01]  /*0180*/  MUFU.RCP R2, R2 ;  /* 0x0000000200027308 */ /* 0x004ea20000001000 */
[----:B0-----:R-:W-:-:S02]  /*0190*/  IADD3 R9, PT, PT, R0, -0x1, R9 ;  /* 0xffffffff00097810 */ /* 0x001fc40007ffe009 */
[----:B--2---:R-:W-:-:S05]  /*01a0*/  IADD3 R4, PT, PT, R2, 0xffffffe, RZ ;  /* 0x0ffffffe02047810 */ /* 0x004fca0007ffe0ff */
[----:B------:R0:W2:Y:S02]  /*01b0*/  F2I.FTZ.U32.TRUNC.NTZ R5, R4 ;  /* 0x0000000400057305 */ /* 0x0000a4000021f000 */
[----:B0-----:R-:W-:Y:S02]  /*01c0*/  IMAD.MOV.U32 R4, RZ, RZ, RZ ;  /* 0x000000ffff047224 */ /* 0x001fe400078e00ff */
[----:B--2---:R-:W-:-:S04]  /*01d0*/  IMAD.MOV R8, RZ, RZ, -R5 ;  /* 0x000000ffff087224 */ /* 0x004fc800078e0a05 */
[----:B------:R-:W-:Y:S01]  /*01e0*/  IMAD R13, R8, R11, RZ ;  /* 0x0000000b080d7224 */ /* 0x000fe200078e02ff */
[----:B------:R-:W-:Y:S02]  /*01f0*/  IABS R8, R9 ;  /* 0x0000000900087213 */ /* 0x000fe40000000000 */
[----:B------:R-:W-:Y:S01]  /*0200*/  LOP3.LUT R9, R9, R0, RZ, 0x3c, !PT ;  /* 0x0000000009097212 */ /* 0x000fe200078e3cff */
[----:B------:R-:W-:-:S03]  /*0210*/  IMAD.HI.U32 R5, R5, R13, R4 ;  /* 0x0000000d05057227 */ /* 0x000fc600078e0004 */
[----:B------:R-:W-:-:S03]  /*0220*/  ISETP.GE.AND P1, PT, R9, RZ, PT ;  /* 0x000000ff0900720c */ /* 0x000fc60003f26270 */
[----:B------:R-:W-:-:S05]  /*0230*/  IMAD.HI.U32 R2, R5, R8, RZ ;  /* 0x0000000805027227 */ /* 0x000fca00078e00ff */
[----:B------:R-:W-:-:S05]  /*0240*/  IADD3 R5, PT, PT, -R2, RZ, RZ ;  /* 0x000000ff02057210 */ /* 0x000fca0007ffe1ff */
[----:B------:R-:W-:-:S05]  /*0250*/  IMAD R4, R11, R5, R8 ;  /* 0x000000050b047224 */ /* 0x000fca00078e0208 */
[----:B------:R-:W-:-:S13]  /*0260*/  ISETP.GT.U32.AND P2, PT, R11, R4, PT ;  /* 0x000000040b00720c */ /* 0x000fda0003f44070 */
[----:B------:R-:W-:Y:S01]  /*0270*/  @!P2 IMAD.IADD R4, R4, 0x1, -R11 ;  /* 0x000000010404a824 */ /* 0x000fe200078e0a0b */
[----:B------:R-:W-:Y:S02]  /*0280*/  @!P2 IADD3 R2, PT, PT, R2, 0x1, RZ ;  /* 0x000000010202a810 */ /* 0x000fe40007ffe0ff */
[----:B------:R-:W-:Y:S02]  /*0290*/  ISETP.NE.AND P2, PT, R0, RZ, PT ;  /* 0x000000ff0000720c */ /* 0x000fe40003f45270 */
[----:B------:R-:W-:Y:S02]  /*02a0*/  ISETP.GE.U32.AND P0, PT, R4, R11, PT ;  /* 0x0000000b0400720c */ /* 0x000fe40003f06070 */
[----:B------:R-:W0:Y:S11]  /*02b0*/  LDC.64 R4, c[0x4][0x10] ;  /* 0x01000400ff047b82 */ /* 0x000e360000000a00 */
[----:B------:R-:W-:-:S05]  /*02c0*/  @P0 VIADD R2, R2, 0x1 ;  /* 0x0000000102020836 */ /* 0x000fca0000000000 */
[----:B------:R-:W-:Y:S02]  /*02d0*/  @!P1 IADD3 R2, PT, PT, -R2, RZ, RZ ;  /* 0x000000ff02029210 */ /* 0x000fe40007ffe1ff */
[----:B------:R-:W-:-:S05]  /*02e0*/  @!P2 LOP3.LUT R2, RZ, R0, RZ, 0x33, !PT ;  /* 0x00000000ff02a212 */ /* 0x000fca00078e33ff */
[----:B------:R-:W-:-:S04]  /*02f0*/  IMAD R3, R3, R2, RZ ;  /* 0x0000000203037224 */ /* 0x000fc800078e02ff */
[----:B0-----:R-:W-:-:S06]  /*0300*/  IMAD.WIDE R2, R3, 0x4, R4 ;  /* 0x0000000403027825 */ /* 0x001fcc00078e0204 */
[----:B------:R-:W3:Y:S01]  /*0310*/  LDG.E.STRONG.SYS R3, desc[UR36][R2.64] ;  /* 0x0000002402037981 */ /* 0x000ee2000c1f5900 */
[----:B------:R-:W-:Y:S01]  /*0320*/  MOV R8, 0x0 ;  /* 0x0000000000087802 */ /* 0x000fe20000000f00 */
[----:B---3--:R-:W-:-:S05]  /*0330*/  IMAD.WIDE R16, R3, 0x4, R16 ;  /* 0x0000000403107825 */ /* 0x008fca00078e0210 */
[----:B------:R-:W2:Y:S01]  /*0340*/  LDG.E.STRONG.SYS R0, desc[UR36][R16.64] ;  /* 0x0000002410007981 */ /* 0x000ea2000c1f5900 */
[----:B------:R-:W0:Y:S01]  /*0350*/  LDC.64 R8, c[0x4][R8] ;  /* 0x0100000008087b82 */ /* 0x000e220000000a00 */
[----:B-1----:R-:W-:Y:S01]  /*0360*/  IMAD.U32 R4, RZ, RZ, UR4 ;  /* 0x00000004ff047e24 */ /* 0x002fe2000f8e00ff */
[----:B------:R-:W-:Y:S01]  /*0370*/  MOV R5, UR5 ;  /* 0x0000000500057c02 */ /* 0x000fe20008000f00 */
[----:B0-2---:R1:W-:Y:S06]  /*0380*/  STL [R1], R0 ;  /* 0x0000000001007387 */ /* 0x0053ec0000100800 */
[----:B------:R-:W-:-:S07]  /*0390*/  LEPC R20, `(.L_x_2) ;  /* 0x000000001014794e */ /* 0x000fce0000000000 */
[----:B-1----:R-:W-:Y:S05]  /*03a0*/  CALL.ABS.NOINC R8 ;  /* 0x0000000008007343 */ /* 0x002fea0003c00000 */
.L_x_2:
[----:B------:R-:W0:Y:S08]  /*03b0*/  LDC R5, c[0x0][0x390] ;  /* 0x0000e400ff057b82 */ /* 0x000e300000000800 */
[----:B------:R-:W0:Y:S02]  /*03c0*/  LDC.64 R2, c[0x4][0x8] ;  /* 0x01000200ff027b82 */ /* 0x000e240000000a00 */
[----:B0-----:R-:W-:-:S06]  /*03d0*/  IMAD.WIDE R2, R5, 0x4, R2 ;  /* 0x0000000405027825 */ /* 0x001fcc00078e0202 */
[----:B------:R-:W2:Y:S04]  /*03e0*/  LDG.E.STRONG.SYS R2, desc[UR36][R2.64] ;  /* 0x0000002402027981 */ /* 0x000ea8000c1f5900 */
[----:B------:R-:W2:Y:S02]  /*03f0*/  LDG.E.STRONG.SYS R17, desc[UR36][R16.64] ;  /* 0x0000002410117981 */ /* 0x000ea4000c1f5900 */
[----:B--2---:R-:W-:-:S13]  /*0400*/  ISETP.GT.AND P0, PT, R2, R17, PT ;  /* 0x000000110200720c */ /* 0x004fda0003f04270 */
[----:B------:R-:W-:Y:S05]  /*0410*/  @!P0 EXIT ;  /* 0x000000000000894d */ /* 0x000fea0003800000 */
[----:B------:R-:W0:Y:S02]  /*0420*/  LDC.64 R2, c[0x0][0x388] ;  /* 0x0000e200ff027b82 */ /* 0x000e240000000a00 */
[----:B0-----:R-:W-:Y:S01]  /*0430*/  ATOMG.E.EXCH.STRONG.GPU PT, RZ, desc[UR36][R2.64], RZ ;  /* 0x800000ff02ff79a8 */ /* 0x001fe2000c1ef124 */
[----:B------:R-:W-:Y:S05]  /*0440*/  EXIT ;  /* 0x000000000000794d */ /* 0x000fea0003800000 */
.L_x_3:
        /* <DEDUP_REMOVED lines=11> */
.L_x_37:


//--------------------- .text._Z8insertPQPiS_S_iiS_ --------------------------
	.section	.text._Z8insertPQPiS_S_iiS_,"ax",@progbits
	.align	128
        .global         _Z8insertPQPiS_S_iiS_
        .type           _Z8insertPQPiS_S_iiS_,@function
        .size           _Z8insertPQPiS_S_iiS_,(.L_x_38 - _Z8insertPQPiS_S_iiS_)
        .other          _Z8insertPQPiS_S_iiS_,@"STO_CUDA_ENTRY STV_DEFAULT"
_Z8insertPQPiS_S_iiS_:
.text._Z8insertPQPiS_S_iiS_:
[----:B------:R-:W-:Y:S01]  /*0000*/  LDC R1, c[0x0][0x37c] ;  /* 0x0000df00ff017b82 */ /* 0x000fe20000000800 */
[----:B------:R-:W0:Y:S07]  /*0010*/  S2R R3, SR_TID.X ;  /* 0x0000000000037919 */ /* 0x000e2e0000002100 */
[----:B------:R-:W0:Y:S08]  /*0020*/  S2UR UR4, SR_CTAID.X ;  /* 0x00000000000479c3 */ /* 0x000e300000002500 */
[----:B------:R-:W0:Y:S08]  /*0030*/  LDC R0, c[0x0][0x360] ;  /* 0x0000d800ff007b82 */ /* 0x000e300000000800 */
[----:B------:R-:W1:Y:S01]  /*0040*/  LDC R9, c[0x0][0x398] ;  /* 0x0000e600ff097b82 */ /* 0x000e620000000800 */
[----:B0-----:R-:W-:-:S05]  /*0050*/  IMAD R0, R0, UR4, R3 ;  /* 0x0000000400007c24 */ /* 0x001fca000f8e0203 */
[----:B-1----:R-:W-:-:S13]  /*0060*/  ISETP.GE.AND P0, PT, R0, R9, PT ;  /* 0x000000090000720c */ /* 0x002fda0003f06270 */
[----:B------:R-:W-:Y:S05]  /*0070*/  @P0 EXIT ;  /* 0x000000000000094d */ /* 0x000fea0003800000 */
[----:B------:R-:W0:Y:S01]  /*0080*/  LDC.64 R2, c[0x0][0x390] ;  /* 0x0000e400ff027b82 */ /* 0x000e220000000a00 */
[----:B------:R-:W0:Y:S01]  /*0090*/  LDCU.64 UR4, c[0x0][0x358] ;  /* 0x00006b00ff0477ac */ /* 0x000e220008000a00 */
[----:B------:R-:W-:-:S06]  /*00a0*/  IABS R11, R9 ;  /* 0x00000009000b7213 */ /* 0x000fcc0000000000 */
[----:B------:R-:W1:Y:S01]  /*00b0*/  LDC R6, c[0x0][0x39c] ;  /* 0x0000e700ff067b82 */ /* 0x000e620000000800 */
[----:B0-----:R0:W2:Y:S01]  /*00c0*/  LDG.E R3, desc[UR4][R2.64] ;  /* 0x0000000402037981 */ /* 0x0010a2000c1e1900 */
[----:B------:R-:W3:Y:S01]  /*00d0*/  I2F.RP R7, R11 ;  /* 0x0000000b00077306 */ /* 0x000ee20000209400 */
[----:B-1----:R-:W-:-:S04]  /*00e0*/  IADD3 R6, PT, PT, R9, -0x1, R6 ;  /* 0xffffffff09067810 */ /* 0x002fc80007ffe006 */
[----:B0-----:R-:W-:Y:S02]  /*00f0*/  IABS R2, R6 ;  /* 0x0000000600027213 */ /* 0x001fe40000000000 */
[----:B------:R-:W-:Y:S01]  /*0100*/  LOP3.LUT R6, R6, R9, RZ, 0x3c, !PT ;  /* 0x0000000906067212 */ /* 0x000fe200078e3cff */
[----:B---3--:R-:W0:Y:S02]  /*0110*/  MUFU.RCP R7, R7 ;  /* 0x0000000700077308 */ /* 0x008e240000001000 */
[----:B0-----:R-:W-:-:S06]  /*0120*/  VIADD R4, R7, 0xffffffe ;  /* 0x0ffffffe07047836 */ /* 0x001fcc0000000000 */
[----:B------:R0:W1:Y:S02]  /*0130*/  F2I.FTZ.U32.TRUNC.NTZ R5, R4 ;  /* 0x0000000400057305 */ /* 0x000064000021f000 */
[----:B0-----:R-:W-:Y:S01]  /*0140*/  IMAD.MOV.U32 R4, RZ, RZ, RZ ;  /* 0x000000ffff047224 */ /* 0x001fe200078e00ff */
[----:B-1----:R-:W-:-:S05]  /*0150*/  IADD3 R8, PT, PT, RZ, -R5, RZ ;  /* 0x80000005ff087210 */ /* 0x002fca0007ffe0ff */
[----:B------:R-:W-:-:S04]  /*0160*/  IMAD R13, R8, R11, RZ ;  /* 0x0000000b080d7224 */ /* 0x000fc800078e02ff */
[----:B------:R-:W-:-:S06]  /*0170*/  IMAD.HI.U32 R5, R5, R13, R4 ;  /* 0x0000000d05057227 */ /* 0x000fcc00078e0004 */
[----:B------:R-:W-:-:S05]  /*0180*/  IMAD.HI.U32 R5, R5, R2, RZ ;  /* 0x0000000205057227 */ /* 0x000fca00078e00ff */
[----:B------:R-:W-:-:S05]  /*0190*/  IADD3 R7, PT, PT, -R5, RZ, RZ ;  /* 0x000000ff05077210 */ /* 0x000fca0007ffe1ff */
[----:B------:R-:W-:-:S05]  /*01a0*/  IMAD R2, R11, R7, R2 ;  /* 0x000000070b027224 */ /* 0x000fca00078e0202 */
[----:B------:R-:W-:-:S13]  /*01b0*/  ISETP.GT.U32.AND P2, PT, R11, R2, PT ;  /* 0x000000020b00720c */ /* 0x000fda0003f44070 */
[----:B------:R-:W-:-:S05]  /*01c0*/  @!P2 IMAD.IADD R2, R2, 0x1, -R11 ;  /* 0x000000010202a824 */ /* 0x000fca00078e0a0b */
[----:B------:R-:W-:Y:S02]  /*01d0*/  ISETP.GE.U32.AND P1, PT, R2, R11, PT ;  /* 0x0000000b0200720c */ /* 0x000fe40003f26070 */
[----:B--2---:R-:W-:-:S13]  /*01e0*/  ISETP.GE.AND P0, PT, R0, R3, PT ;  /* 0x000000030000720c */ /* 0x004fda0003f06270 */
[----:B------:R-:W-:Y:S05]  /*01f0*/  @P0 EXIT ;  /* 0x000000000000094d */ /* 0x000fea0003800000 */
[----:B------:R-:W0:Y:S01]  /*0200*/  LDC.64 R2, c[0x0][0x380] ;  /* 0x0000e000ff027b82 */ /* 0x000e220000000a00 */
[----:B------:R-:W-:Y:S01]  /*0210*/  ISETP.GE.AND P0, PT, R6, RZ, PT ;  /* 0x000000ff0600720c */ /* 0x000fe20003f06270 */
[----:B------:R-:W-:Y:S01]  /*0220*/  IMAD.MOV.U32 R4, RZ, RZ, R0 ;  /* 0x000000ffff047224 */ /* 0x000fe200078e0000 */
[----:B------:R-:W-:Y:S02]  /*0230*/  @!P2 IADD3 R5, PT, PT, R5, 0x1, RZ ;  /* 0x000000010505a810 */ /* 0x000fe40007ffe0ff */
[----:B------:R-:W-:-:S03]  /*0240*/  ISETP.NE.AND P2, PT, R9, RZ, PT ;  /* 0x000000ff0900720c */ /* 0x000fc60003f45270 */
[----:B------:R-:W-:-:S06]  /*0250*/  @P1 VIADD R5, R5, 0x1 ;  /* 0x0000000105051836 */ /* 0x000fcc0000000000 */
[----:B------:R-:W-:-:S04]  /*0260*/  @!P0 IADD3 R5, PT, PT, -R5, RZ, RZ ;  /* 0x000000ff05058210 */ /* 0x000fc80007ffe1ff */
[----:B------:R-:W-:-:S05]  /*0270*/  @!P2 LOP3.LUT R5, RZ, R9, RZ, 0x33, !PT ;  /* 0x00000009ff05a212 */ /* 0x000fca00078e33ff */
[C---:B------:R-:W-:Y:S02]  /*0280*/  IMAD R5, R0.reuse, R5, RZ ;  /* 0x0000000500057224 */ /* 0x040fe400078e02ff */
[----:B0-----:R-:W-:-:S07]  /*0290*/  IMAD.WIDE R2, R0, 0x4, R2 ;  /* 0x0000000400027825 */ /* 0x001fce00078e0202 */
.L_x_7:
[----:B------:R-:W0:Y:S01]  /*02a0*/  LDC.64 R6, c[0x0][0x388] ;  /* 0x0000e200ff067b82 */ /* 0x000e220000000a00 */
[----:B---3--:R-:W2:Y:S07]  /*02b0*/  LDG.E R10, desc[UR4][R2.64] ;  /* 0x00000004020a7981 */ /* 0x008eae000c1e1900 */
[----:B------:R-:W1:Y:S01]  /*02c0*/  LDC.64 R8, c[0x4][0x10] ;  /* 0x01000400ff087b82 */ /* 0x000e620000000a00 */
[----:B0-----:R-:W-:-:S05]  /*02d0*/  IMAD.WIDE R6, R4, 0x4, R6 ;  /* 0x0000000404067825 */ /* 0x001fca00078e0206 */
[----:B------:R-:W3:Y:S01]  /*02e0*/  LDG.E R13, desc[UR4][R6.64] ;  /* 0x00000004060d7981 */ /* 0x000ee2000c1e1900 */
[----:B--2---:R-:W-:-:S05]  /*02f0*/  IADD3 R11, PT, PT, R5, R10, RZ ;  /* 0x0000000a050b7210 */ /* 0x004fca0007ffe0ff */
[----:B-1----:R-:W-:-:S05]  /*0300*/  IMAD.WIDE R8, R11, 0x4, R8 ;  /* 0x000000040b087825 */ /* 0x002fca00078e0208 */
[----:B---3--:R0:W-:Y:S04]  /*0310*/  STG.E.STRONG.SYS desc[UR4][R8.64], R13 ;  /* 0x0000000d08007986 */ /* 0x0081e8000c115904 */
[----:B------:R-:W2:Y:S02]  /*0320*/  LDG.E R10, desc[UR4][R2.64] ;  /* 0x00000004020a7981 */ /* 0x000ea4000c1e1900 */
[----:B--2---:R-:W-:Y:S02]  /*0330*/  VIADD R15, R10, 0x1 ;  /* 0x000000010a0f7836 */ /* 0x004fe40000000000 */
[----:B------:R-:W1:Y:S03]  /*0340*/  LDC.64 R10, c[0x0][0x3a0] ;  /* 0x0000e800ff0a7b82 */ /* 0x000e660000000a00 */
[----:B------:R0:W-:Y:S04]  /*0350*/  STG.E desc[UR4][R2.64], R15 ;  /* 0x0000000f02007986 */ /* 0x0001e8000c101904 */
[----:B------:R-:W1:Y:S02]  /*0360*/  LDG.E R17, desc[UR4][R6.64] ;  /* 0x0000000406117981 */ /* 0x000e64000c1e1900 */
[----:B-1----:R-:W-:-:S05]  /*0370*/  IMAD.WIDE R10, R17, 0x4, R10 ;  /* 0x00000004110a7825 */ /* 0x002fca00078e020a */
[----:B------:R0:W-:Y:S04]  /*0380*/  STG.E desc[UR4][R10.64], R0 ;  /* 0x000000000a007986 */ /* 0x0001e8000c101904 */
[----:B------:R-:W2:Y:S01]  /*0390*/  LDG.E R12, desc[UR4][R2.64] ;  /* 0x00000004020c7981 */ /* 0x000ea2000c1e1900 */
[----:B------:R-:W-:Y:S01]  /*03a0*/  BSSY B0, `(.L_x_4) ;  /* 0x000001c000007945 */ /* 0x000fe20003800000 */
[----:B--2---:R-:W-:-:S13]  /*03b0*/  ISETP.GE.AND P0, PT, R12, 0x2, PT ;  /* 0x000000020c00780c */ /* 0x004fda0003f06270 */
[----:B0-----:R-:W-:Y:S05]  /*03c0*/  @!P0 BRA `(.L_x_5) ;  /* 0x0000000000648947 */ /* 0x001fea0003800000 */
[----:B------:R-:W0:Y:S01]  /*03d0*/  LDC.64 R6, c[0x4][0x10] ;  /* 0x01000400ff067b82 */ /* 0x000e220000000a00 */
[----:B------:R-:W-:-:S07]  /*03e0*/  IADD3 R14, PT, PT, R12, -0x1, RZ ;  /* 0xffffffff0c0e7810 */ /* 0x000fce0007ffe0ff */
[----:B------:R-:W1:Y:S02]  /*03f0*/  LDC.64 R8, c[0x4][0x8] ;  /* 0x01000200ff087b82 */ /* 0x000e640000000a00 */
.L_x_6:
[----:B------:R-:W-:-:S05]  /*0400*/  VIADD R19, R14, 0xffffffff ;  /* 0xffffffff0e137836 */ /* 0x000fca0000000000 */
[----:B------:R-:W-:-:S04]  /*0410*/  SHF.R.U32.HI R18, RZ, 0x1, R19 ;  /* 0x00000001ff127819 */ /* 0x000fc80000011613 */
[----:B---3--:R-:W-:-:S05]  /*0420*/  IADD3 R11, PT, PT, R5, R18, RZ ;  /* 0x00000012050b7210 */ /* 0x008fca0007ffe0ff */
[----:B0-----:R-:W-:-:S05]  /*0430*/  IMAD.WIDE R10, R11, 0x4, R6 ;  /* 0x000000040b0a7825 */ /* 0x001fca00078e0206 */
[----:B------:R-:W1:Y:S01]  /*0440*/  LDG.E.STRONG.SYS R15, desc[UR4][R10.64] ;  /* 0x000000040a0f7981 */ /* 0x000e62000c1f5900 */
[----:B------:R-:W-:-:S04]  /*0450*/  IMAD.IADD R13, R5, 0x1, R14 ;  /* 0x00000001050d7824 */ /* 0x000fc800078e020e */
[----:B------:R-:W-:-:S04]  /*0460*/  IMAD.WIDE R12, R13, 0x4, R6 ;  /* 0x000000040d0c7825 */ /* 0x000fc800078e0206 */
[----:B-1----:R-:W-:-:S06]  /*0470*/  IMAD.WIDE R14, R15, 0x4, R8 ;  /* 0x000000040f0e7825 */ /* 0x002fcc00078e0208 */
[----:B------:R-:W2:Y:S04]  /*0480*/  LDG.E.STRONG.SYS R14, desc[UR4][R14.64] ;  /* 0x000000040e0e7981 */ /* 0x000ea8000c1f5900 */
[----:B------:R-:W3:Y:S02]  /*0490*/  LDG.E.STRONG.SYS R17, desc[UR4][R12.64] ;  /* 0x000000040c117981 */ /* 0x000ee4000c1f5900 */
[----:B---3--:R-:W-:-:S06]  /*04a0*/  IMAD.WIDE R16, R17, 0x4, R8 ;  /* 0x0000000411107825 */ /* 0x008fcc00078e0208 */
[----:B------:R-:W2:Y:S01]  /*04b0*/  LDG.E.STRONG.SYS R17, desc[UR4][R16.64] ;  /* 0x0000000410117981 */ /* 0x000ea2000c1f5900 */
[----:B------:R-:W-:Y:S05]  /*04c0*/  YIELD ;  /* 0x0000000000007946 */ /* 0x000fea0003800000 */
[----:B--2---:R-:W-:-:S13]  /*04d0*/  ISETP.GT.AND P0, PT, R14, R17, PT ;  /* 0x000000110e00720c */ /* 0x004fda0003f04270 */
[----:B------:R-:W-:Y:S05]  /*04e0*/  @!P0 BRA `(.L_x_5) ;  /* 0x00000000001c8947 */ /* 0x000fea0003800000 */
[----:B------:R-:W2:Y:S04]  /*04f0*/  LDG.E.STRONG.SYS R15, desc[UR4][R12.64] ;  /* 0x000000040c0f7981 */ /* 0x000ea8000c1f5900 */
[----:B------:R-:W3:Y:S01]  /*0500*/  LDG.E.STRONG.SYS R17, desc[UR4][R10.64] ;  /* 0x000000040a117981 */ /* 0x000ee2000c1f5900 */
[----:B------:R-:W-:Y:S02]  /*0510*/  ISETP.GT.U32.AND P0, PT, R19, 0x1, PT ;  /* 0x000000011300780c */ /* 0x000fe40003f04070 */
[----:B------:R-:W-:Y:S01]  /*0520*/  MOV R14, R18 ;  /* 0x00000012000e7202 */ /* 0x000fe20000000f00 */
[----:B---3--:R3:W-:Y:S04]  /*0530*/  STG.E.STRONG.SYS desc[UR4][R12.64], R17 ;  /* 0x000000110c007986 */ /* 0x0087e8000c115904 */
[----:B--2---:R3:W-:Y:S06]  /*0540*/  STG.E.STRONG.SYS desc[UR4][R10.64], R15 ;  /* 0x0000000f0a007986 */ /* 0x0047ec000c115904 */
[----:B------:R-:W-:Y:S05]  /*0550*/  @P0 BRA `(.L_x_6) ;  /* 0xfffffffc00a80947 */ /* 0x000fea000383ffff */
.L_x_5:
[----:B------:R-:W-:Y:S05]  /*0560*/  BSYNC B0 ;  /* 0x0000000000007941 */ /* 0x000fea0003800000 */
.L_x_4:
[----:B------:R-:W0:Y:S01]  /*0570*/  LDC.64 R6, c[0x0][0x390] ;  /* 0x0000e400ff067b82 */ /* 0x000e220000000a00 */
[----:B------:R-:W1:Y:S01]  /*0580*/  LDCU UR6, c[0x0][0x398] ;  /* 0x00007300ff0677ac */ /* 0x000e620008000800 */
[----:B0-----:R-:W2:Y:S01]  /*0590*/  LDG.E R7, desc[UR4][R6.64] ;  /* 0x0000000406077981 */ /* 0x001ea2000c1e1900 */
[----:B-1----:R-:W-:-:S05]  /*05a0*/  VIADD R4, R4, UR6 ;  /* 0x0000000604047c36 */ /* 0x002fca0008000000 */
[----:B--2---:R-:W-:-:S13]  /*05b0*/  ISETP.GE.AND P0, PT, R4, R7, PT ;  /* 0x000000070400720c */ /* 0x004fda0003f06270 */
[----:B------:R-:W-:Y:S05]  /*05c0*/  @!P0 BRA `(.L_x_7) ;  /* 0xfffffffc00348947 */ /* 0x000fea000383ffff */
[----:B------:R-:W-:Y:S05]  /*05d0*/  EXIT ;  /* 0x000000000000794d */ /* 0x000fea0003800000 */
.L_x_8:
        /* <DEDUP_REMOVED lines=10> */
.L_x_38:


//--------------------- .text._Z5setNVPiS_S_i     --------------------------
	.section	.text._Z5setNVPiS_S_i,"ax",@progbits
	.align	128
        .global         _Z5setNVPiS_S_i
        .type           _Z5setNVPiS_S_i,@function
        .size           _Z5setNVPiS_S_i,(.L_x_39 - _Z5setNVPiS_S_i)
        .other          _Z5setNVPiS_S_i,@"STO_CUDA_ENTRY STV_DEFAULT"
_Z5setNVPiS_S_i:
.text._Z5setNVPiS_S_i:
[----:B------:R-:W-:Y:S01]  /*0000*/  LDC R1, c[0x0][0x37c] ;  /* 0x0000df00ff017b82 */ /* 0x000fe20000000800 */
[----:B------:R-:W0:Y:S07]  /*0010*/  S2R R0, SR_TID.X ;  /* 0x0000000000007919 */ /* 0x000e2e0000002100 */
[----:B------:R-:W0:Y:S01]  /*0020*/  S2UR UR4, SR_CTAID.X ;  /* 0x00000000000479c3 */ /* 0x000e220000002500 */
[----:B------:R-:W1:Y:S07]  /*0030*/  LDCU UR5, c[0x0][0x398] ;  /* 0x00007300ff0577ac */ /* 0x000e6e0008000800 */
[----:B------:R-:W0:Y:S02]  /*0040*/  LDC R7, c[0x0][0x360] ;  /* 0x0000d800ff077b82 */ /* 0x000e240000000800 */
[----:B0-----:R-:W-:-:S05]  /*0050*/  IMAD R7, R7, UR4, R0 ;  /* 0x0000000407077c24 */ /* 0x001fca000f8e0200 */
[----:B-1----:R-:W-:-:S13]  /*0060*/  ISETP.GE.AND P0, PT, R7, UR5, PT ;  /* 0x0000000507007c0c */ /* 0x002fda000bf06270 */
[----:B------:R-:W-:Y:S05]  /*0070*/  @P0 EXIT ;  /* 0x000000000000094d */ /* 0x000fea0003800000 */
[----:B------:R-:W0:Y:S01]  /*0080*/  LDC.64 R2, c[0x0][0x380] ;  /* 0x0000e000ff027b82 */ /* 0x000e220000000a00 */
[----:B------:R-:W1:Y:S01]  /*0090*/  LDCU.64 UR4, c[0x0][0x358] ;  /* 0x00006b00ff0477ac */ /* 0x000e620008000a00 */
[----:B0-----:R-:W-:-:S06]  /*00a0*/  IMAD.WIDE R2, R7, 0x4, R2 ;  /* 0x0000000407027825 */ /* 0x001fcc00078e0202 */
[----:B-1----:R-:W2:Y:S02]  /*00b0*/  LDG.E R2, desc[UR4][R2.64] ;  /* 0x0000000402027981 */ /* 0x002ea4000c1e1900 */
[----:B--2---:R-:W-:-:S13]  /*00c0*/  ISETP.NE.AND P0, PT, R2, 0x1, PT ;  /* 0x000000010200780c */ /* 0x004fda0003f05270 */
[----:B------:R-:W-:Y:S05]  /*00d0*/  @P0 EXIT ;  /* 0x000000000000094d */ /* 0x000fea0003800000 */
[----:B------:R-:W0:Y:S01]  /*00e0*/  S2R R5, SR_LANEID ;  /* 0x0000000000057919 */ /* 0x000e220000000000 */
[----:B------:R-:W-:Y:S01]  /*00f0*/  VOTEU.ANY UR6, UPT, PT ;  /* 0x0000000000067886 */ /* 0x000fe200038e0100 */
[----:B------:R-:W1:Y:S01]  /*0100*/  LDC.64 R2, c[0x0][0x390] ;  /* 0x0000e400ff027b82 */ /* 0x000e620000000a00 */
[----:B------:R-:W0:Y:S08]  /*0110*/  FLO.U32 R0, UR6 ;  /* 0x0000000600007d00 */ /* 0x000e3000080e0000 */
[----:B------:R-:W1:Y:S01]  /*0120*/  POPC R11, UR6 ;  /* 0x00000006000b7d09 */ /* 0x000e620008000000 */
[----:B0-----:R-:W-:Y:S01]  /*0130*/  ISETP.EQ.U32.AND P0, PT, R0, R5, PT ;  /* 0x000000050000720c */ /* 0x001fe20003f02070 */
[----:B------:R-:W0:Y:S01]  /*0140*/  S2R R6, SR_LTMASK ;  /* 0x0000000000067919 */ /* 0x000e220000003900 */
[----:B------:R-:W2:Y:S11]  /*0150*/  LDC.64 R4, c[0x0][0x388] ;  /* 0x0000e200ff047b82 */ /* 0x000eb60000000a00 */
[----:B-1----:R-:W3:Y:S01]  /*0160*/  @P0 ATOMG.E.ADD.STRONG.GPU PT, R3, desc[UR4][R2.64], R11 ;  /* 0x8000000b020309a8 */ /* 0x002ee200081ef104 */
[----:B0-----:R-:W-:-:S06]  /*0170*/  LOP3.LUT R6, R6, UR6, RZ, 0xc0, !PT ;  /* 0x0000000606067c12 */ /* 0x001fcc000f8ec0ff */
[----:B------:R-:W0:Y:S01]  /*0180*/  POPC R6, R6 ;  /* 0x0000000600067309 */ /* 0x000e220000000000 */
[----:B---3--:R-:W0:Y:S02]  /*0190*/  SHFL.IDX PT, R9, R3, R0, 0x1f ;  /* 0x00001f0003097589 */ /* 0x008e2400000e0000 */
[----:B0-----:R-:W-:-:S05]  /*01a0*/  IADD3 R9, PT, PT, R9, R6, RZ ;  /* 0x0000000609097210 */ /* 0x001fca0007ffe0ff */
[----:B--2---:R-:W-:-:S05]  /*01b0*/  IMAD.WIDE R4, R9, 0x4, R4 ;  /* 0x0000000409047825 */ /* 0x004fca00078e0204 */
[----:B------:R-:W-:Y:S01]  /*01c0*/  STG.E desc[UR4][R4.64], R7 ;  /* 0x0000000704007986 */ /* 0x000fe2000c101904 */
[----:B------:R-:W-:Y:S05]  /*01d0*/  EXIT ;  /* 0x000000000000794d */ /* 0x000fea0003800000 */
.L_x_9:
        /* <DEDUP_REMOVED lines=10> */
.L_x_39:


//--------------------- .text._Z10keepHeapPQPiii  --------------------------
	.section	.text._Z10keepHeapPQPiii,"ax",@progbits
	.align	128
        .global         _Z10keepHeapPQPiii
        .type           _Z10keepHeapPQPiii,@function
        .size           _Z10keepHeapPQPiii,(.L_x_40 - _Z10keepHeapPQPiii)
        .other          _Z10keepHeapPQPiii,@"STO_CUDA_ENTRY STV_DEFAULT"
_Z10keepHeapPQPiii:
.text._Z10keepHeapPQPiii:
        /* <DEDUP_REMOVED lines=9> */
[----:B------:R-:W1:Y:S01]  /*0090*/  LDCU.64 UR4, c[0x0][0x358] ;  /* 0x00006b00ff0477ac */ /* 0x000e620008000a00 */
[----:B0-----:R-:W-:-:S05]  /*00a0*/  IMAD.WIDE R2, R5, 0x4, R2 ;  /* 0x0000000405027825 */ /* 0x001fca00078e0202 */
[----:B-1----:R-:W2:Y:S02]  /*00b0*/  LDG.E R7, desc[UR4][R2.64] ;  /* 0x0000000402077981 */ /* 0x002ea4000c1e1900 */
[----:B--2---:R-:W-:-:S13]  /*00c0*/  ISETP.GE.AND P0, PT, R7, 0x1, PT ;  /* 0x000000010700780c */ /* 0x004fda0003f06270 */
[----:B------:R-:W-:Y:S05]  /*00d0*/  @!P0 EXIT ;  /* 0x000000000000894d */ /* 0x000fea0003800000 */
[----:B------:R-:W-:Y:S01]  /*00e0*/  IABS R11, R6 ;  /* 0x00000006000b7213 */ /* 0x000fe20000000000 */
[----:B------:R-:W0:Y:S03]  /*00f0*/  LDC R9, c[0x0][0x388] ;  /* 0x0000e200ff097b82 */ /* 0x000e260000000800 */
[----:B------:R-:W1:Y:S08]  /*0100*/  I2F.RP R4, R11 ;  /* 0x0000000b00047306 */ /* 0x000e700000209400 */
[----:B-1----:R-:W1:Y:S01]  /*0110*/  MUFU.RCP R4, R4 ;  /* 0x0000000400047308 */ /* 0x002e620000001000 */
[----:B0-----:R-:W-:Y:S01]  /*0120*/  IADD3 R0, PT, PT, R6, -0x1, R9 ;  /* 0xffffffff06007810 */ /* 0x001fe20007ffe009 */
[----:B-1----:R-:W-:-:S03]  /*0130*/  VIADD R2, R4, 0xffffffe ;  /* 0x0ffffffe04027836 */ /* 0x002fc60000000000 */
[----:B------:R-:W-:Y:S02]  /*0140*/  IABS R4, R0 ;  /* 0x0000000000047213 */ /* 0x000fe40000000000 */
[----:B------:R-:W-:Y:S01]  /*0150*/  LOP3.LUT R0, R0, R6, RZ, 0x3c, !PT ;  /* 0x0000000600007212 */ /* 0x000fe200078e3cff */
[----:B------:R0:W1:Y:S03]  /*0160*/  F2I.FTZ.U32.TRUNC.NTZ R3, R2 ;  /* 0x0000000200037305 */ /* 0x000066000021f000 */
[----:B------:R-:W-:Y:S01]  /*0170*/  ISETP.GE.AND P1, PT, R0, RZ, PT ;  /* 0x000000ff0000720c */ /* 0x000fe20003f26270 */
[----:B0-----:R-:W-:Y:S02]  /*0180*/  HFMA2 R2, -RZ, RZ, 0, 0 ;  /* 0x00000000ff027431 */ /* 0x001fe400000001ff */
[----:B-1----:R-:W-:-:S04]  /*0190*/  IMAD.MOV R8, RZ, RZ, -R3 ;  /* 0x000000ffff087224 */ /* 0x002fc800078e0a03 */
[----:B------:R-:W-:-:S04]  /*01a0*/  IMAD R9, R8, R11, RZ ;  /* 0x0000000b08097224 */ /* 0x000fc800078e02ff */
[----:B------:R-:W-:-:S06]  /*01b0*/  IMAD.HI.U32 R3, R3, R9, R2 ;  /* 0x0000000903037227 */ /* 0x000fcc00078e0002 */
[----:B------:R-:W-:-:S04]  /*01c0*/  IMAD.HI.U32 R3, R3, R4, RZ ;  /* 0x0000000403037227 */ /* 0x000fc800078e00ff */
[----:B------:R-:W-:-:S04]  /*01d0*/  IMAD.MOV R8, RZ, RZ, -R3 ;  /* 0x000000ffff087224 */ /* 0x000fc800078e0a03 */
[----:B------:R-:W-:-:S05]  /*01e0*/  IMAD R2, R11, R8, R4 ;  /* 0x000000080b027224 */ /* 0x000fca00078e0204 */
[----:B------:R-:W-:-:S13]  /*01f0*/  ISETP.GT.U32.AND P2, PT, R11, R2, PT ;  /* 0x000000020b00720c */ /* 0x000fda0003f44070 */
[----:B------:R-:W-:Y:S01]  /*0200*/  @!P2 IMAD.IADD R2, R2, 0x1, -R11 ;  /* 0x000000010202a824 */ /* 0x000fe200078e0a0b */
[----:B------:R-:W-:Y:S02]  /*0210*/  @!P2 IADD3 R3, PT, PT, R3, 0x1, RZ ;  /* 0x000000010303a810 */ /* 0x000fe40007ffe0ff */
[----:B------:R-:W-:Y:S02]  /*0220*/  ISETP.NE.AND P2, PT, R6, RZ, PT ;  /* 0x000000ff0600720c */ /* 0x000fe40003f45270 */
[----:B------:R-:W-:-:S13]  /*0230*/  ISETP.GE.U32.AND P0, PT, R2, R11, PT ;  /* 0x0000000b0200720c */ /* 0x000fda0003f06070 */
[----:B------:R-:W-:-:S05]  /*0240*/  @P0 VIADD R3, R3, 0x1 ;  /* 0x0000000103030836 */ /* 0x000fca0000000000 */
[----:B------:R-:W-:Y:S02]  /*0250*/  @!P1 IADD3 R3, PT, PT, -R3, RZ, RZ ;  /* 0x000000ff03039210 */ /* 0x000fe40007ffe1ff */
[----:B------:R-:W-:-:S05]  /*0260*/  @!P2 LOP3.LUT R3, RZ, R6, RZ, 0x33, !PT ;  /* 0x00000006ff03a212 */ /* 0x000fca00078e33ff */
[----:B------:R-:W-:-:S04]  /*0270*/  IMAD R0, R5, R3, RZ ;  /* 0x0000000305007224 */ /* 0x000fc800078e02ff */
[----:B------:R-:W-:Y:S01]  /*0280*/  IMAD.IADD R2, R7, 0x1, R0 ;  /* 0x0000000107027824 */ /* 0x000fe200078e0200 */
[----:B------:R-:W-:-:S07]  /*0290*/  MOV R3, R0 ;  /* 0x0000000000037202 */ /* 0x000fce0000000f00 */
.L_x_17:
[----:B------:R-:W-:Y:S01]  /*02a0*/  IMAD.SHL.U32 R5, R3, 0x2, RZ ;  /* 0x0000000203057824 */ /* 0x000fe200078e00ff */
[----:B------:R-:W-:Y:S04]  /*02b0*/  BSSY B0, `(.L_x_10) ;  /* 0x000005a000007945 */ /* 0x000fe80003800000 */
[----:B---3--:R-:W-:-:S04]  /*02c0*/  IADD3 R9, PT, PT, R5, 0x2, RZ ;  /* 0x0000000205097810 */ /* 0x008fc80007ffe0ff */
[----:B------:R-:W-:-:S13]  /*02d0*/  ISETP.GE.AND P0, PT, R9, R2, PT ;  /* 0x000000020900720c */ /* 0x000fda0003f06270 */
[----:B------:R-:W-:Y:S05]  /*02e0*/  @P0 BRA `(.L_x_11) ;  /* 0x0000000000bc0947 */ /* 0x000fea0003800000 */
[----:B------:R-:W0:Y:S08]  /*02f0*/  LDC.64 R10, c[0x4][0x10] ;  /* 0x01000400ff0a7b82 */ /* 0x000e300000000a00 */
[----:B------:R-:W1:Y:S01]  /*0300*/  LDC.64 R6, c[0x4][0x8] ;  /* 0x01000200ff067b82 */ /* 0x000e620000000a00 */
[----:B0-----:R-:W-:-:S05]  /*0310*/  IMAD.WIDE R10, R3, 0x4, R10 ;  /* 0x00000004030a7825 */ /* 0x001fca00078e020a */
[----:B------:R-:W1:Y:S01]  /*0320*/  LDG.E.STRONG.SYS R13, desc[UR4][R10.64] ;  /* 0x000000040a0d7981 */ /* 0x000e62000c1f5900 */
[----:B------:R-:W-:-:S04]  /*0330*/  IMAD.WIDE R14, R3, 0x4, R10 ;  /* 0x00000004030e7825 */ /* 0x000fc800078e020a */
[----:B-1----:R-:W-:-:S06]  /*0340*/  IMAD.WIDE R12, R13, 0x4, R6 ;  /* 0x000000040d0c7825 */ /* 0x002fcc00078e0206 */
[----:B------:R-:W2:Y:S04]  /*0350*/  LDG.E.STRONG.SYS R12, desc[UR4][R12.64] ;  /* 0x000000040c0c7981 */ /* 0x000ea8000c1f5900 */
[----:B------:R-:W3:Y:S02]  /*0360*/  LDG.E.STRONG.SYS R17, desc[UR4][R14.64+0x4] ;  /* 0x000004040e117981 */ /* 0x000ee4000c1f5900 */
[----:B---3--:R-:W-:-:S06]  /*0370*/  IMAD.WIDE R16, R17, 0x4, R6 ;  /* 0x0000000411107825 */ /* 0x008fcc00078e0206 */
[----:B------:R-:W3:Y:S04]  /*0380*/  LDG.E.STRONG.SYS R16, desc[UR4][R16.64] ;  /* 0x0000000410107981 */ /* 0x000ee8000c1f5900 */
[----:B------:R-:W4:Y:S02]  /*0390*/  LDG.E.STRONG.SYS R19, desc[UR4][R14.64+0x8] ;  /* 0x000008040e137981 */ /* 0x000f24000c1f5900 */
[----:B----4-:R-:W-:-:S06]  /*03a0*/  IMAD.WIDE R6, R19, 0x4, R6 ;  /* 0x0000000413067825 */ /* 0x010fcc00078e0206 */
[----:B------:R-:W3:Y:S01]  /*03b0*/  LDG.E.STRONG.SYS R7, desc[UR4][R6.64] ;  /* 0x0000000406077981 */ /* 0x000ee2000c1f5900 */
[----:B------:R-:W-:Y:S01]  /*03c0*/  BSSY B1, `(.L_x_12) ;  /* 0x0000020000017945 */ /* 0x000fe20003800000 */
[----:B---3--:R-:W-:-:S04]  /*03d0*/  VIMNMX R11, PT, PT, R16, R7, PT ;  /* 0x00000007100b7248 */ /* 0x008fc80003fe0100 */
[----:B--2---:R-:W-:-:S13]  /*03e0*/  ISETP.GE.AND P0, PT, R11, R12, PT ;  /* 0x0000000c0b00720c */ /* 0x004fda0003f06270 */
[----:B------:R-:W-:Y:S05]  /*03f0*/  @P0 BRA `(.L_x_13) ;  /* 0x0000000000700947 */ /* 0x000fea0003800000 */
[----:B------:R-:W-:-:S13]  /*0400*/  ISETP.GT.AND P0, PT, R16, R7, PT ;  /* 0x000000071000720c */ /* 0x000fda0003f04270 */
[----:B------:R-:W-:-:S05]  /*0410*/  @!P0 VIADD R9, R5, 0x1 ;  /* 0x0000000105098836 */ /* 0x000fca0000000000 */
[----:B------:R-:W-:-:S13]  /*0420*/  ISETP.GT.AND P0, PT, R9, R0, PT ;  /* 0x000000000900720c */ /* 0x000fda0003f04270 */
[----:B------:R-:W-:Y:S05]  /*0430*/  @!P0 BRA `(.L_x_13) ;  /* 0x0000000000608947 */ /* 0x000fea0003800000 */
[----:B------:R-:W0:Y:S01]  /*0440*/  LDC.64 R4, c[0x4][0x10] ;  /* 0x01000400ff047b82 */ /* 0x000e220000000a00 */
[----:B------:R-:W-:-:S07]  /*0450*/  MOV R15, R9 ;  /* 0x00000009000f7202 */ /* 0x000fce0000000f00 */
[----:B------:R-:W1:Y:S02]  /*0460*/  LDC.64 R6, c[0x4][0x8] ;  /* 0x01000200ff067b82 */ /* 0x000e640000000a00 */
.L_x_14:
[----:B---3--:R-:W-:-:S05]  /*0470*/  VIADD R8, R15, 0xffffffff ;  /* 0xffffffff0f087836 */ /* 0x008fca0000000000 */
[----:B------:R-:W-:-:S04]  /*0480*/  LEA.HI R8, R8, R8, RZ, 0x1 ;  /* 0x0000000808087211 */ /* 0x000fc800078f08ff */
[----:B------:R-:W-:-:S05]  /*0490*/  SHF.R.S32.HI R19, RZ, 0x1, R8 ;  /* 0x00000001ff137819 */ /* 0x000fca0000011408 */
[----:B0-----:R-:W-:-:S05]  /*04a0*/  IMAD.WIDE R8, R19, 0x4, R4 ;  /* 0x0000000413087825 */ /* 0x001fca00078e0204 */
[----:B------:R-:W1:Y:S01]  /*04b0*/  LDG.E.STRONG.SYS R13, desc[UR4][R8.64] ;  /* 0x00000004080d7981 */ /* 0x000e62000c1f5900 */
        /* <DEDUP_REMOVED lines=11> */
[----:B------:R-:W-:Y:S02]  /*0570*/  ISETP.GT.AND P0, PT, R19, R0, PT ;  /* 0x000000001300720c */ /* 0x000fe40003f04270 */
[----:B------:R-:W-:Y:S01]  /*0580*/  MOV R15, R19 ;  /* 0x00000013000f7202 */ /* 0x000fe20000000f00 */
[----:B---3--:R3:W-:Y:S04]  /*0590*/  STG.E.STRONG.SYS desc[UR4][R10.64], R17 ;  /* 0x000000110a007986 */ /* 0x0087e8000c115904 */
[----:B--2---:R3:W-:Y:S06]  /*05a0*/  STG.E.STRONG.SYS desc[UR4][R8.64], R13 ;  /* 0x0000000d08007986 */ /* 0x0047ec000c115904 */
[----:B------:R-:W-:Y:S05]  /*05b0*/  @P0 BRA `(.L_x_14) ;  /* 0xfffffffc00ac0947 */ /* 0x000fea000383ffff */
.L_x_13:
[----:B------:R-:W-:Y:S05]  /*05c0*/  BSYNC B1 ;  /* 0x0000000000017941 */ /* 0x000fea0003800000 */
.L_x_12:
[----:B------:R-:W-:Y:S05]  /*05d0*/  BRA `(.L_x_15) ;  /* 0x00000000009c7947 */ /* 0x000fea0003800000 */
.L_x_11:
[----:B------:R-:W-:-:S05]  /*05e0*/  VIADD R15, R5, 0x1 ;  /* 0x00000001050f7836 */ /* 0x000fca0000000000 */
        /* <DEDUP_REMOVED lines=12> */
[----:B------:R-:W-:-:S04]  /*06b0*/  ISETP.GE.AND P0, PT, R5, R0, PT ;  /* 0x000000000500720c */ /* 0x000fc80003f06270 */
[----:B--2---:R-:W-:-:S13]  /*06c0*/  ISETP.LE.OR P0, PT, R6, R9, !P0 ;  /* 0x000000090600720c */ /* 0x004fda0004703670 */
[----:B------:R-:W-:Y:S05]  /*06d0*/  @P0 BRA `(.L_x_15) ;  /* 0x00000000005c0947 */ /* 0x000fea0003800000 */
[----:B------:R-:W0:Y:S08]  /*06e0*/  LDC.64 R4, c[0x4][0x10] ;  /* 0x01000400ff047b82 */ /* 0x000e300000000a00 */
[----:B------:R-:W1:Y:S02]  /*06f0*/  LDC.64 R6, c[0x4][0x8] ;  /* 0x01000200ff067b82 */ /* 0x000e640000000a00 */
.L_x_16:
[----:B---3--:R-:W-:-:S04]  /*0700*/  IADD3 R8, PT, PT, R15, -0x1, RZ ;  /* 0xffffffff0f087810 */ /* 0x008fc80007ffe0ff */
        /* <DEDUP_REMOVED lines=15> */
[----:B------:R-:W-:Y:S01]  /*0800*/  ISETP.GT.AND P0, PT, R19, R0, PT ;  /* 0x000000001300720c */ /* 0x000fe20003f04270 */
[----:B------:R-:W-:Y:S02]  /*0810*/  IMAD.MOV.U32 R15, RZ, RZ, R19 ;  /* 0x000000ffff0f7224 */ /* 0x000fe400078e0013 */
[----:B---3--:R3:W-:Y:S04]  /*0820*/  STG.E.STRONG.SYS desc[UR4][R10.64], R17 ;  /* 0x000000110a007986 */ /* 0x0087e8000c115904 */
[----:B--2---:R3:W-:Y:S06]  /*0830*/  STG.E.STRONG.SYS desc[UR4][R8.64], R13 ;  /* 0x0000000d08007986 */ /* 0x0047ec000c115904 */
[----:B------:R-:W-:Y:S05]  /*0840*/  @P0 BRA `(.L_x_16) ;  /* 0xfffffffc00ac0947 */ /* 0x000fea000383ffff */
.L_x_15:
[----:B------:R-:W-:Y:S05]  /*0850*/  BSYNC B0 ;  /* 0x0000000000007941 */ /* 0x000fea0003800000 */
.L_x_10:
[----:B------:R-:W-:-:S04]  /*0860*/  IADD3 R3, PT, PT, R3, 0x1, RZ ;  /* 0x0000000103037810 */ /* 0x000fc80007ffe0ff */
[----:B------:R-:W-:-:S13]  /*0870*/  ISETP.GE.AND P0, PT, R3, R2, PT ;  /* 0x000000020300720c */ /* 0x000fda0003f06270 */
[----:B------:R-:W-:Y:S05]  /*0880*/  @!P0 BRA `(.L_x_17) ;  /* 0xfffffff800848947 */ /* 0x000fea000383ffff */
[----:B------:R-:W-:Y:S05]  /*0890*/  EXIT ;  /* 0x000000000000794d */ /* 0x000fea0003800000 */
.L_x_18:
        /* <DEDUP_REMOVED lines=14> */
.L_x_40:


//--------------------- .text._Z13A_star_expandPiS_PjS_S_S_S_S_S_S_iiiiS_S_iS_S_S_ --------------------------
	.section	.text._Z13A_star_expandPiS_PjS_S_S_S_S_S_S_iiiiS_S_iS_S_S_,"ax",@progbits
	.align	128
        .global         _Z13A_star_expandPiS_PjS_S_S_S_S_S_S_iiiiS_S_iS_S_S_
        .type           _Z13A_star_expandPiS_PjS_S_S_S_S_S_S_iiiiS_S_iS_S_S_,@function
        .size           _Z13A_star_expandPiS_PjS_S_S_S_S_S_S_iiiiS_S_iS_S_S_,(.L_x_41 - _Z13A_star_expandPiS_PjS_S_S_S_S_S_S_iiiiS_S_iS_S_S_)
        .other          _Z13A_star_expandPiS_PjS_S_S_S_S_S_S_iiiiS_S_iS_S_S_,@"STO_CUDA_ENTRY STV_DEFAULT"
_Z13A_star_expandPiS_PjS_S_S_S_S_S_S_iiiiS_S_iS_S_S_:
.text._Z13A_star_expandPiS_PjS_S_S_S_S_S_S_iiiiS_S_iS_S_S_:
[----:B------:R-:W0:Y:S08]  /*0000*/  LDC R1, c[0x0][0x37c] ;  /* 0x0000df00ff017b82 */ /* 0x000e300000000800 */
[----:B------:R-:W1:Y:S01]  /*0010*/  LDC.64 R2, c[0x0][0x3b0] ;  /* 0x0000ec00ff027b82 */ /* 0x000e620000000a00 */
[----:B------:R-:W1:Y:S01]  /*0020*/  LDCU.64 UR36, c[0x0][0x358] ;  /* 0x00006b00ff2477ac */ /* 0x000e620008000a00 */
[----:B0-----:R-:W-:Y:S01]  /*0030*/  VIADD R1, R1, 0xfffffff8 ;  /* 0xfffffff801017836 */ /* 0x001fe20000000000 */
[----:B-1----:R-:W2:Y:S01]  /*0040*/  LDG.E R3, desc[UR36][R2.64] ;  /* 0x0000002402037981 */ /* 0x002ea2000c1e1900 */
[----:B------:R-:W0:Y:S04]  /*0050*/  LDCU UR5, c[0x0][0x2fc] ;  /* 0x00005f80ff0577ac */ /* 0x000e280008000800 */
[----:B------:R-:W1:Y:S01]  /*0060*/  S2UR UR6, SR_CTAID.X ;  /* 0x00000000000679c3 */ /* 0x000e620000002500 */
[----:B------:R-:W1:Y:S01]  /*0070*/  S2R R5, SR_TID.X ;  /* 0x0000000000057919 */ /* 0x000e620000002100 */
[----:B------:R-:W3:Y:S06]  /*0080*/  LDCU UR4, c[0x0][0x2f8] ;  /* 0x00005f00ff0477ac */ /* 0x000eec0008000800 */
[----:B------:R-:W1:Y:S01]  /*0090*/  LDC R0, c[0x0][0x360] ;  /* 0x0000d800ff007b82 */ /* 0x000e620000000800 */
[----:B---3--:R-:W-:-:S05]  /*00a0*/  IADD3 R6, P1, PT, R1, UR4, RZ ;  /* 0x0000000401067c10 */ /* 0x008fca000ff3e0ff */
[----:B0-----:R-:W-:Y:S02]  /*00b0*/  IMAD.X R7, RZ, RZ, UR5, P1 ;  /* 0x00000005ff077e24 */ /* 0x001fe400088e06ff */
[----:B-1----:R-:W-:-:S05]  /*00c0*/  IMAD R0, R0, UR6, R5 ;  /* 0x0000000600007c24 */ /* 0x002fca000f8e0205 */
[----:B--2---:R-:W-:-:S13]  /*00d0*/  ISETP.GE.AND P0, PT, R0, R3, PT ;  /* 0x000000030000720c */ /* 0x004fda0003f06270 */
[----:B------:R-:W-:Y:S05]  /*00e0*/  @P0 EXIT ;  /* 0x000000000000094d */ /* 0x000fea0003800000 */
[----:B------:R-:W0:Y:S01]  /*00f0*/  LDC.64 R16, c[0x0][0x3a8] ;  /* 0x0000ea00ff107b82 */ /* 0x000e220000000a00 */
[----:B------:R-:W1:Y:S01]  /*0100*/  LDCU UR4, c[0x0][0x3dc] ;  /* 0x00007b80ff0477ac */ /* 0x000e620008000800 */
[----:B0-----:R-:W-:-:S06]  /*0110*/  IMAD.WIDE R16, R0, 0x4, R16 ;  /* 0x0000000400107825 */ /* 0x001fcc00078e0210 */
[----:B------:R-:W1:Y:S01]  /*0120*/  LDG.E R16, desc[UR36][R16.64] ;  /* 0x0000002410107981 */ /* 0x000e62000c1e1900 */
[----:B------:R-:W-:Y:S01]  /*0130*/  BSSY.RECONVERGENT B6, `(.L_x_19) ;  /* 0x0000014000067945 */ /* 0x000fe20003800200 */
[----:B-1----:R-:W-:-:S13]  /*0140*/  ISETP.NE.AND P0, PT, R16, UR4, PT ;  /* 0x0000000410007c0c */ /* 0x002fda000bf05270 */
[----:B------:R-:W-:Y:S05]  /*0150*/  @P0 BRA `(.L_x_20) ;  /* 0x0000000000440947 */ /* 0x000fea0003800000 */
[----:B------:R-:W0:Y:S01]  /*0160*/  S2R R5, SR_LANEID ;  /* 0x0000000000057919 */ /* 0x000e220000000000 */
[----:B------:R-:W-:Y:S01]  /*0170*/  HFMA2 R4, -RZ, RZ, 0, 5.9604644775390625e-08 ;  /* 0x00000001ff047431 */ /* 0x000fe200000001ff */
[----:B------:R-:W1:Y:S01]  /*0180*/  LDC.64 R2, c[0x0][0x3c0] ;  /* 0x0000f000ff027b82 */ /* 0x000e620000000a00 */
[----:B------:R-:W-:Y:S02]  /*0190*/  VOTEU.ANY UR4, UPT, PT ;  /* 0x0000000000047886 */ /* 0x000fe400038e0100 */
[----:B------:R-:W-:-:S05]  /*01a0*/  UFLO.U32 UR4, UR4 ;  /* 0x00000004000472bd */ /* 0x000fca00080e0000 */
[----:B------:R-:W2:Y:S01]  /*01b0*/  REDUX.OR UR5, R4 ;  /* 0x00000000040573c4 */ /* 0x000ea20000004000 */
[----:B0-----:R-:W-:Y:S01]  /*01c0*/  ISETP.EQ.U32.AND P0, PT, R5, UR4, PT ;  /* 0x0000000405007c0c */ /* 0x001fe2000bf02070 */
[----:B--2---:R-:W-:Y:S01]  /*01d0*/  IMAD.U32 R11, RZ, RZ, UR5 ;  /* 0x00000005ff0b7e24 */ /* 0x004fe2000f8e00ff */
[----:B------:R-:W-:Y:S01]  /*01e0*/  MOV R8, 0x0 ;  /* 0x0000000000087802 */ /* 0x000fe20000000f00 */
[----:B------:R0:W-:Y:S02]  /*01f0*/  STL [R1], R0 ;  /* 0x0000000001007387 */ /* 0x0001e40000100800 */
[----:B------:R-:W2:Y:S08]  /*0200*/  LDCU.64 UR4, c[0x4][0x18] ;  /* 0x01000300ff0477ac */ /* 0x000eb00008000a00 */
[----:B-1----:R0:W5:Y:S01]  /*0210*/  @P0 ATOMG.E.OR.STRONG.GPU PT, RZ, desc[UR36][R2.64], R11 ;  /* 0x8000000b02ff09a8 */ /* 0x002162000b1ef124 */
[----:B------:R-:W1:Y:S01]  /*0220*/  LDC.64 R8, c[0x4][R8] ;  /* 0x0100000008087b82 */ /* 0x000e620000000a00 */
[----:B--2---:R-:W-:Y:S01]  /*0230*/  MOV R4, UR4 ;  /* 0x0000000400047c02 */ /* 0x004fe20008000f00 */
[----:B------:R-:W-:-:S07]  /*0240*/  IMAD.U32 R5, RZ, RZ, UR5 ;  /* 0x00000005ff057e24 */ /* 0x000fce000f8e00ff */
[----:B------:R-:W-:-:S07]  /*0250*/  LEPC R20, `(.L_x_20) ;  /* 0x000000001014794e */ /* 0x000fce0000000000 */
[----:B01---5:R-:W-:Y:S05]  /*0260*/  CALL.ABS.NOINC R8 ;  /* 0x0000000008007343 */ /* 0x023fea0003c00000 */
.L_x_20:
[----:B------:R-:W-:Y:S05]  /*0270*/  BSYNC.RECONVERGENT B6 ;  /* 0x0000000000067941 */ /* 0x000fea0003800200 */
.L_x_19:
[----:B------:R-:W0:Y:S01]  /*0280*/  LDCU UR4, c[0x0][0x3d0] ;  /* 0x00007a00ff0477ac */ /* 0x000e220008000800 */
[----:B------:R-:W1:Y:S01]  /*0290*/  LDC.64 R2, c[0x0][0x380] ;  /* 0x0000e000ff027b82 */ /* 0x000e620000000a00 */
[----:B------:R-:W2:Y:S01]  /*02a0*/  LDCU UR5, c[0x0][0x3d4] ;  /* 0x00007a80ff0577ac */ /* 0x000ea20008000800 */
[----:B0-----:R-:W-:Y:S01]  /*02b0*/  UIADD3 UR4, UPT, UPT, UR4, -0x1, URZ ;  /* 0xffffffff04047890 */ /* 0x001fe2000fffe0ff */
[----:B--2---:R-:W-:-:S05]  /*02c0*/  MOV R0, UR5 ;  /* 0x0000000500007c02 */ /* 0x004fca0008000f00 */
[C---:B------:R-:W-:Y:S01]  /*02d0*/  ISETP.NE.AND P0, PT, R16.reuse, UR4, PT ;  /* 0x0000000410007c0c */ /* 0x040fe2000bf05270 */
[----:B-1----:R-:W-:-:S05]  /*02e0*/  IMAD.WIDE R2, R16, 0x4, R2 ;  /* 0x0000000410027825 */ /* 0x002fca00078e0202 */
[----:B------:R-:W2:Y:S07]  /*02f0*/  LDG.E R17, desc[UR36][R2.64] ;  /* 0x0000002402117981 */ /* 0x000eae000c1e1900 */
[----:B------:R-:W2:Y:S02]  /*0300*/  @P0 LDG.E R0, desc[UR36][R2.64+0x4] ;  /* 0x0000042402000981 */ /* 0x000ea4000c1e1900 */
[----:B--2---:R-:W-:-:S13]  /*0310*/  ISETP.GE.AND P0, PT, R17, R0, PT ;  /* 0x000000001100720c */ /* 0x004fda0003f06270 */
[----:B------:R-:W-:Y:S05]  /*0320*/  @P0 EXIT ;  /* 0x000000000000094d */ /* 0x000fea0003800000 */
[----:B------:R-:W0:Y:S02]  /*0330*/  LDC.64 R14, c[0x4][0x8] ;  /* 0x01000200ff0e7b82 */ /* 0x000e240000000a00 */
[----:B0-----:R-:W-:-:S07]  /*0340*/  IMAD.WIDE R14, R16, 0x4, R14 ;  /* 0x00000004100e7825 */ /* 0x001fce00078e020e */
.L_x_26:
[----:B0-----:R-:W0:Y:S02]  /*0350*/  LDC.64 R2, c[0x0][0x388] ;  /* 0x0000e200ff027b82 */ /* 0x001e240000000a00 */
[----:B0-----:R-:W-:-:S05]  /*0360*/  IMAD.WIDE R2, R17, 0x4, R2 ;  /* 0x0000000411027825 */ /* 0x001fca00078e0202 */
[----:B--2---:R-:W2:Y:S02]  /*0370*/  LDG.E R23, desc[UR36][R2.64] ;  /* 0x0000002402177981 */ /* 0x004ea4000c1e1900 */
[----:B--2---:R-:W-:-:S13]  /*0380*/  ISETP.GE.AND P0, PT, R23, RZ, PT ;  /* 0x000000ff1700720c */ /* 0x004fda0003f06270 */
[----:B-1-345:R-:W-:Y:S05]  /*0390*/  @!P0 BRA `(.L_x_21) ;  /* 0x0000000000e48947 */ /* 0x03afea0003800000 */
[----:B------:R-:W0:Y:S08]  /*03a0*/  LDC.64 R4, c[0x0][0x3b8] ;  /* 0x0000ee00ff047b82 */ /* 0x000e300000000a00 */
[----:B------:R-:W1:Y:S08]  /*03b0*/  LDC.64 R2, c[0x4][0x8] ;  /* 0x01000200ff027b82 */ /* 0x000e700000000a00 */
[----:B------:R-:W2:Y:S08]  /*03c0*/  LDC.64 R12, c[0x0][0x3a0] ;  /* 0x0000e800ff0c7b82 */ /* 0x000eb00000000a00 */
[----:B------:R-:W3:Y:S01]  /*03d0*/  LDC.64 R10, c[0x0][0x3c8] ;  /* 0x0000f200ff0a7b82 */ /* 0x000ee20000000a00 */
[----:B0-----:R-:W-:-:S07]  /*03e0*/  IMAD.WIDE.U32 R4, R23, 0x4, R4 ;  /* 0x0000000417047825 */ /* 0x001fce00078e0004 */
[----:B------:R-:W0:Y:S01]  /*03f0*/  LDC.64 R8, c[0x0][0x390] ;  /* 0x0000e400ff087b82 */ /* 0x000e220000000a00 */
[----:B-1----:R-:W-:-:S07]  /*0400*/  IMAD.WIDE.U32 R2, R23, 0x4, R2 ;  /* 0x0000000417027825 */ /* 0x002fce00078e0002 */
[----:B------:R-:W1:Y:S02]  /*0410*/  LDC.64 R6, c[0x0][0x398] ;  /* 0x0000e600ff067b82 */ /* 0x000e640000000a00 */
.L_x_25:
[----:B0-----:R-:W-:Y:S02]  /*0420*/  HFMA2 R18, -RZ, RZ, 0, 0 ;  /* 0x00000000ff127431 */ /* 0x001fe400000001ff */
[----:B------:R-:W-:Y:S01]  /*0430*/  IMAD.MOV.U32 R19, RZ, RZ, 0x1 ;  /* 0x00000001ff137424 */ /* 0x000fe200078e00ff */
[----:B------:R-:W-:Y:S05]  /*0440*/  YIELD ;  /* 0x0000000000007946 */ /* 0x000fea0003800000 */
[----:B----4-:R-:W4:Y:S02]  /*0450*/  ATOMG.E.CAS.STRONG.GPU PT, R18, [R4], R18, R19 ;  /* 0x00000012041273a9 */ /* 0x010f2400001ee113 */
[----:B----4-:R-:W-:-:S02]  /*0460*/  ISETP.NE.AND P1, PT, R18, RZ, PT ;  /* 0x000000ff1200720c */ /* 0x010fc40003f25270 */
[----:B------:R-:W-:-:S11]  /*0470*/  ISETP.NE.AND P0, PT, R18, RZ, PT ;  /* 0x000000ff1200720c */ /* 0x000fd60003f05270 */
[----:B-----5:R-:W-:Y:S05]  /*0480*/  @P1 BRA `(.L_x_22) ;  /* 0x00000000009c1947 */ /* 0x020fea0003800000 */
[----:B0-----:R-:W-:Y:S01]  /*0490*/  IMAD.WIDE R20, R17, 0x4, R8 ;  /* 0x0000000411147825 */ /* 0x001fe200078e0208 */
[----:B------:R-:W4:Y:S03]  /*04a0*/  LDG.E.STRONG.SYS R24, desc[UR36][R2.64] ;  /* 0x0000002402187981 */ /* 0x000f26000c1f5900 */
[--C-:B-1----:R-:W-:Y:S01]  /*04b0*/  IMAD.WIDE R26, R16, 0x4, R6.reuse ;  /* 0x00000004101a7825 */ /* 0x102fe200078e0206 */
[----:B------:R-:W5:Y:S03]  /*04c0*/  LDG.E.STRONG.SYS R25, desc[UR36][R14.64] ;  /* 0x000000240e197981 */ /* 0x000f66000c1f5900 */
[----:B------:R-:W-:Y:S01]  /*04d0*/  IMAD.WIDE.U32 R18, R23, 0x4, R6 ;  /* 0x0000000417127825 */ /* 0x000fe200078e0006 */
[----:B------:R-:W5:Y:S04]  /*04e0*/  LDG.E R22, desc[UR36][R26.64] ;  /* 0x000000241a167981 */ /* 0x000f68000c1e1900 */
[----:B------:R-:W5:Y:S04]  /*04f0*/  LDG.E R21, desc[UR36][R20.64] ;  /* 0x0000002414157981 */ /* 0x000f68000c1e1900 */
[----:B------:R-:W2:Y:S01]  /*0500*/  LDG.E R19, desc[UR36][R18.64] ;  /* 0x0000002412137981 */ /* 0x000ea2000c1e1900 */
[----:B------:R-:W-:Y:S01]  /*0510*/  BSSY.RECONVERGENT B0, `(.L_x_23) ;  /* 0x000001d000007945 */ /* 0x000fe20003800200 */
[----:B-----5:R-:W-:-:S05]  /*0520*/  IADD3 R25, PT, PT, R21, R25, -R22 ;  /* 0x0000001915197210 */ /* 0x020fca0007ffe816 */
[----:B--2---:R-:W-:-:S05]  /*0530*/  IMAD.IADD R25, R25, 0x1, R19 ;  /* 0x0000000119197824 */ /* 0x004fca00078e0213 */
[----:B----4-:R-:W-:Y:S01]  /*0540*/  ISETP.GT.U32.AND P1, PT, R24, R25, PT ;  /* 0x000000191800720c */ /* 0x010fe20003f24070 */
[----:B------:R-:W-:Y:S01]  /*0550*/  IMAD.MOV.U32 R25, RZ, RZ, RZ ;  /* 0x000000ffff197224 */ /* 0x000fe200078e00ff */
[----:B------:R-:W-:-:S11]  /*0560*/  MOV R24, 0x1 ;  /* 0x0000000100187802 */ /* 0x000fd60000000f00 */
[----:B------:R-:W-:Y:S05]  /*0570*/  @!P1 BRA `(.L_x_24) ;  /* 0x0000000000589947 */ /* 0x000fea0003800000 */
[----:B------:R-:W2:Y:S02]  /*0580*/  LDG.E.STRONG.SYS R18, desc[UR36][R14.64] ;  /* 0x000000240e127981 */ /* 0x000ea4000c1f5900 */
[----:B--2---:R-:W-:-:S04]  /*0590*/  IADD3 R18, PT, PT, R21, R18, -R22 ;  /* 0x0000001215127210 */ /* 0x004fc80007ffe816 */
[----:B------:R-:W-:-:S05]  /*05a0*/  IADD3 R19, PT, PT, R19, R18, RZ ;  /* 0x0000001213137210 */ /* 0x000fca0007ffe0ff */
[----:B------:R0:W-:Y:S01]  /*05b0*/  STG.E.STRONG.SYS desc[UR36][R2.64], R19 ;  /* 0x0000001302007986 */ /* 0x0001e2000c115924 */
[----:B------:R-:W-:Y:S01]  /*05c0*/  @!PT LDS RZ, [RZ] ;  /* 0x00000000fffff984 */ /* 0x000fe20000000800 */
[----:B------:R-:W-:Y:S01]  /*05d0*/  @!PT LDS RZ, [RZ] ;  /* 0x00000000fffff984 */ /* 0x000fe20000000800 */
[----:B------:R-:W-:Y:S01]  /*05e0*/  @!PT LDS RZ, [RZ] ;  /* 0x00000000fffff984 */ /* 0x000fe20000000800 */
[----:B------:R-:W-:Y:S01]  /*05f0*/  @!PT LDS RZ, [RZ] ;  /* 0x00000000fffff984 */ /* 0x000fe20000000800 */
[----:B------:R-:W-:-:S00]  /*0600*/  MEMBAR.ALL.CTA ;  /* 0x0000000000007992 */ /* 0x000fc00000008000 */
[----:B------:R-:W-:Y:S06]  /*0610*/  MEMBAR.SC.GPU ;  /* 0x0000000000007992 */ /* 0x000fec0000002000 */
[----:B------:R-:W-:-:S00]  /*0620*/  ERRBAR ;  /* 0x00000000000079ab */ /* 0x000fc00000000000 */
[----:B------:R-:W-:Y:S06]  /*0630*/  CGAERRBAR ;  /* 0x00000000000075ab */ /* 0x000fec0000000000 */
[----:B------:R-:W-:Y:S01]  /*0640*/  CCTL.IVALL ;  /* 0x00000000ff00798f */ /* 0x000fe20002000000 */
[----:B0-----:R-:W-:-:S04]  /*0650*/  IMAD.WIDE.U32 R18, R23, 0x4, R12 ;  /* 0x0000000417127825 */ /* 0x001fc800078e000c */
[----:B---3--:R-:W-:Y:S01]  /*0660*/  IMAD.WIDE.U32 R20, R23, 0x4, R10 ;  /* 0x0000000417147825 */ /* 0x008fe200078e000a */
[----:B------:R0:W-:Y:S05]  /*0670*/  STG.E desc[UR36][R18.64], R16 ;  /* 0x0000001012007986 */ /* 0x0001ea000c101924 */
[----:B------:R-:W2:Y:S02]  /*0680*/  LDG.E R20, desc[UR36][R20.64] ;  /* 0x0000002414147981 */ /* 0x000ea4000c1e1900 */
[----:B--2---:R-:W-:-:S13]  /*0690*/  ISETP.NE.AND P1, PT, R20, -0x1, PT ;  /* 0xffffffff1400780c */ /* 0x004fda0003f25270 */
[----:B------:R-:W1:Y:S01]  /*06a0*/  @!P1 LDC.64 R26, c[0x0][0x3e0] ;  /* 0x0000f800ff1a9b82 */ /* 0x000e620000000a00 */
[----:B------:R-:W-:Y:S02]  /*06b0*/  @!P1 IMAD.MOV.U32 R29, RZ, RZ, 0x1 ;  /* 0x00000001ff1d9424 */ /* 0x000fe400078e00ff */
[----:B-1----:R-:W-:-:S05]  /*06c0*/  @!P1 IMAD.WIDE.U32 R26, R23, 0x4, R26 ;  /* 0x00000004171a9825 */ /* 0x002fca00078e001a */
[----:B------:R0:W-:Y:S02]  /*06d0*/  @!P1 STG.E desc[UR36][R26.64], R29 ;  /* 0x0000001d1a009986 */ /* 0x0001e4000c101924 */
.L_x_24:
[----:B------:R-:W-:Y:S05]  /*06e0*/  BSYNC.RECONVERGENT B0 ;  /* 0x0000000000007941 */ /* 0x000fea0003800200 */
.L_x_23:
[----:B------:R4:W5:Y:S02]  /*06f0*/  ATOMG.E.CAS.STRONG.GPU PT, RZ, [R4], R24, R25 ;  /* 0x0000001804ff73a9 */ /* 0x00096400001ee119 */
.L_x_22:
[----:B------:R-:W-:Y:S05]  /*0700*/  WARPSYNC.ALL ;  /* 0x0000000000007948 */ /* 0x000fea0003800000 */
[----:B------:R-:W-:Y:S06]  /*0710*/  BAR.SYNC.DEFER_BLOCKING 0x0 ;  /* 0x0000000000007b1d */ /* 0x000fec0000010000 */
[----:B------:R-:W-:Y:S05]  /*0720*/  @P0 BRA `(.L_x_25) ;  /* 0xfffffffc003c0947 */ /* 0x000fea000383ffff */
.L_x_21:
[----:B------:R-:W-:-:S04]  /*0730*/  IADD3 R17, PT, PT, R17, 0x1, RZ ;  /* 0x0000000111117810 */ /* 0x000fc80007ffe0ff */
[----:B------:R-:W-:-:S13]  /*0740*/  ISETP.NE.AND P0, PT, R17, R0, PT ;  /* 0x000000001100720c */ /* 0x000fda0003f05270 */
[----:B------:R-:W-:Y:S05]  /*0750*/  @P0 BRA `(.L_x_26) ;  /* 0xfffffff800fc0947 */ /* 0x000fea000383ffff */
[----:B------:R-:W-:Y:S05]  /*0760*/  EXIT ;  /* 0x000000000000794d */ /* 0x000fea0003800000 */
.L_x_27:
        /* <DEDUP_REMOVED lines=9> */
.L_x_41:


//--------------------- .text._Z10extractMinPiS_S_S_ii --------------------------
	.section	.text._Z10extractMinPiS_S_S_ii,"ax",@progbits
	.align	128
        .global         _Z10extractMinPiS_S_S_ii
        .type           _Z10extractMinPiS_S_S_ii,@function
        .size           _Z10extractMinPiS_S_S_ii,(.L_x_42 - _Z10extractMinPiS_S_S_ii)
        .other          _Z10extractMinPiS_S_S_ii,@"STO_CUDA_ENTRY STV_DEFAULT"
_Z10extractMinPiS_S_S_ii:
.text._Z10extractMinPiS_S_S_ii:
        /* <DEDUP_REMOVED lines=18> */
[----:B0-----:R-:W-:-:S02]  /*0120*/  IADD3 R7, PT, PT, R0, -0x1, R7 ;  /* 0xffffffff00077810 */ /* 0x001fc40007ffe007 */
[----:B-1----:R-:W-:Y:S02]  /*0130*/  IADD3 R4, PT, PT, R6, 0xffffffe, RZ ;  /* 0x0ffffffe06047810 */ /* 0x002fe40007ffe0ff */
[----:B------:R-:W-:-:S03]  /*0140*/  IABS R6, R7 ;  /* 0x0000000700067213 */ /* 0x000fc60000000000 */
[----:B------:R0:W1:Y:S01]  /*0150*/  F2I.FTZ.U32.TRUNC.NTZ R5, R4 ;  /* 0x0000000400057305 */ /* 0x000062000021f000 */
[----:B------:R-:W-:-:S04]  /*0160*/  LOP3.LUT R7, R7, R0, RZ, 0x3c, !PT ;  /* 0x0000000007077212 */ /* 0x000fc800078e3cff */
[----:B------:R-:W-:Y:S01]  /*0170*/  ISETP.GE.AND P1, PT, R7, RZ, PT ;  /* 0x000000ff0700720c */ /* 0x000fe20003f26270 */
[----:B0-----:R-:W-:Y:S02]  /*0180*/  HFMA2 R4, -RZ, RZ, 0, 0 ;  /* 0x00000000ff047431 */ /* 0x001fe400000001ff */
[----:B-1----:R-:W-:-:S04]  /*0190*/  IMAD.MOV R8, RZ, RZ, -R5 ;  /* 0x000000ffff087224 */ /* 0x002fc800078e0a05 */
[----:B------:R-:W-:-:S04]  /*01a0*/  IMAD R15, R8, R13, RZ ;  /* 0x0000000d080f7224 */ /* 0x000fc800078e02ff */
[----:B------:R-:W-:-:S06]  /*01b0*/  IMAD.HI.U32 R5, R5, R15, R4 ;  /* 0x0000000f05057227 */ /* 0x000fcc00078e0004 */
[----:B------:R-:W-:-:S04]  /*01c0*/  IMAD.HI.U32 R5, R5, R6, RZ ;  /* 0x0000000605057227 */ /* 0x000fc800078e00ff */
[----:B------:R-:W-:-:S04]  /*01d0*/  IMAD.MOV R8, RZ, RZ, -R5 ;  /* 0x000000ffff087224 */ /* 0x000fc800078e0a05 */
[C---:B------:R-:W-:Y:S02]  /*01e0*/  IMAD R4, R13.reuse, R8, R6 ;  /* 0x000000080d047224 */ /* 0x040fe400078e0206 */
[----:B------:R-:W0:Y:S03]  /*01f0*/  LDC.64 R6, c[0x4][0x10] ;  /* 0x01000400ff067b82 */ /* 0x000e260000000a00 */
[----:B------:R-:W-:-:S13]  /*0200*/  ISETP.GT.U32.AND P2, PT, R13, R4, PT ;  /* 0x000000040d00720c */ /* 0x000fda0003f44070 */
[-C--:B------:R-:W-:Y:S01]  /*0210*/  @!P2 IADD3 R4, PT, PT, R4, -R13.reuse, RZ ;  /* 0x8000000d0404a210 */ /* 0x080fe20007ffe0ff */
[----:B------:R-:W-:Y:S01]  /*0220*/  @!P2 VIADD R5, R5, 0x1 ;  /* 0x000000010505a836 */ /* 0x000fe20000000000 */
[----:B------:R-:W-:Y:S02]  /*0230*/  ISETP.NE.AND P2, PT, R0, RZ, PT ;  /* 0x000000ff0000720c */ /* 0x000fe40003f45270 */
[----:B------:R-:W-:-:S13]  /*0240*/  ISETP.GE.U32.AND P0, PT, R4, R13, PT ;  /* 0x0000000d0400720c */ /* 0x000fda0003f06070 */
[----:B------:R-:W-:-:S05]  /*0250*/  @P0 IADD3 R5, PT, PT, R5, 0x1, RZ ;  /* 0x0000000105050810 */ /* 0x000fca0007ffe0ff */
[----:B------:R-:W-:Y:S01]  /*0260*/  @!P1 IMAD.MOV R5, RZ, RZ, -R5 ;  /* 0x000000ffff059224 */ /* 0x000fe200078e0a05 */
[----:B------:R-:W-:-:S05]  /*0270*/  @!P2 LOP3.LUT R5, RZ, R0, RZ, 0x33, !PT ;  /* 0x00000000ff05a212 */ /* 0x000fca00078e33ff */
[----:B------:R-:W-:-:S05]  /*0280*/  IMAD R5, R9, R5, RZ ;  /* 0x0000000509057224 */ /* 0x000fca00078e02ff */
[C---:B------:R-:W-:Y:S01]  /*0290*/  IADD3 R0, PT, PT, R5.reuse, -0x1, RZ ;  /* 0xffffffff05007810 */ /* 0x040fe20007ffe0ff */
[----:B0-----:R-:W-:-:S04]  /*02a0*/  IMAD.WIDE R4, R5, 0x4, R6 ;  /* 0x0000000405047825 */ /* 0x001fc800078e0206 */
[----:B------:R-:W-:Y:S01]  /*02b0*/  IMAD.IADD R11, R11, 0x1, R0 ;  /* 0x000000010b0b7824 */ /* 0x000fe200078e0200 */
[----:B------:R0:W5:Y:S03]  /*02c0*/  LDG.E.STRONG.SYS R10, desc[UR4][R4.64] ;  /* 0x00000004040a7981 */ /* 0x000166000c1f5900 */
[----:B------:R-:W-:-:S06]  /*02d0*/  IMAD.WIDE R6, R11, 0x4, R6 ;  /* 0x000000040b067825 */ /* 0x000fcc00078e0206 */
[----:B------:R-:W2:Y:S04]  /*02e0*/  LDG.E.STRONG.SYS R7, desc[UR4][R6.64] ;  /* 0x0000000406077981 */ /* 0x000ea8000c1f5900 */
[----:B--2---:R0:W-:Y:S04]  /*02f0*/  STG.E.STRONG.SYS desc[UR4][R4.64], R7 ;  /* 0x0000000704007986 */ /* 0x0041e8000c115904 */
[----:B------:R-:W2:Y:S01]  /*0300*/  LDG.E R8, desc[UR4][R2.64] ;  /* 0x0000000402087981 */ /* 0x000ea2000c1e1900 */
[----:B------:R-:W-:Y:S01]  /*0310*/  BSSY B0, `(.L_x_28) ;  /* 0x0000057000007945 */ /* 0x000fe20003800000 */
[----:B--2---:R-:W-:-:S05]  /*0320*/  IADD3 R11, PT, PT, R8, -0x1, RZ ;  /* 0xffffffff080b7810 */ /* 0x004fca0007ffe0ff */
[----:B------:R0:W-:Y:S01]  /*0330*/  STG.E desc[UR4][R2.64], R11 ;  /* 0x0000000b02007986 */ /* 0x0001e2000c101904 */
[----:B------:R-:W-:-:S13]  /*0340*/  ISETP.GE.AND P0, PT, R8, 0x3, PT ;  /* 0x000000030800780c */ /* 0x000fda0003f06270 */
[----:B0-----:R-:W-:Y:S05]  /*0350*/  @!P0 BRA `(.L_x_29) ;  /* 0x0000000400488947 */ /* 0x001fea0003800000 */
[----:B------:R-:W0:Y:S01]  /*0360*/  LDC.64 R6, c[0x4][0x8] ;  /* 0x01000200ff067b82 */ /* 0x000e220000000a00 */
[----:B------:R-:W-:Y:S01]  /*0370*/  IMAD.MOV.U32 R12, RZ, RZ, R11 ;  /* 0x000000ffff0c7224 */ /* 0x000fe200078e000b */
[----:B------:R-:W-:Y:S01]  /*0380*/  MOV R15, RZ ;  /* 0x000000ff000f7202 */ /* 0x000fe20000000f00 */
[----:B------:R-:W-:Y:S01]  /*0390*/  IMAD.MOV.U32 R11, RZ, RZ, 0x1 ;  /* 0x00000001ff0b7424 */ /* 0x000fe200078e00ff */
[----:B------:R-:W-:-:S04]  /*03a0*/  MOV R19, RZ ;  /* 0x000000ff00137202 */ /* 0x000fc80000000f00 */
[----:B------:R-:W1:Y:S03]  /*03b0*/  LDC.64 R8, c[0x4][0x10] ;  /* 0x01000400ff087b82 */ /* 0x000e660000000a00 */
.L_x_34:
[----:B------:R-:W-:Y:S01]  /*03c0*/  VIADD R17, R15, 0x2 ;  /* 0x000000020f117836 */ /* 0x000fe20000000000 */
[----:B------:R-:W-:Y:S05]  /*03d0*/  YIELD ;  /* 0x0000000000007946 */ /* 0x000fea0003800000 */
[----:B------:R-:W-:Y:S01]  /*03e0*/  ISETP.GE.AND P0, PT, R17, R12, PT ;  /* 0x0000000c1100720c */ /* 0x000fe20003f06270 */
[----:B------:R-:W-:-:S12]  /*03f0*/  BSSY.RELIABLE B1, `(.L_x_30) ;  /* 0x0000043000017945 */ /* 0x000fd80003800100 */
[----:B------:R-:W-:Y:S05]  /*0400*/  @!P0 BRA `(.L_x_31) ;  /* 0x0000000000488947 */ /* 0x000fea0003800000 */
[----:B------:R-:W-:-:S05]  /*0410*/  IMAD.WIDE R12, R19, 0x4, R4 ;  /* 0x00000004130c7825 */ /* 0x000fca00078e0204 */
[----:B------:R-:W0:Y:S01]  /*0420*/  LDG.E.STRONG.SYS R15, desc[UR4][R12.64] ;  /* 0x000000040c0f7981 */ /* 0x000e22000c1f5900 */
[----:B------:R-:W-:Y:S01]  /*0430*/  IADD3 R19, PT, PT, R0, R17, RZ ;  /* 0x0000001100137210 */ /* 0x000fe20007ffe0ff */
[----:B0-----:R-:W-:-:S04]  /*0440*/  IMAD.WIDE R16, R15, 0x4, R6 ;  /* 0x000000040f107825 */ /* 0x001fc800078e0206 */
[----:B-1----:R-:W-:Y:S02]  /*0450*/  IMAD.WIDE R14, R19, 0x4, R8 ;  /* 0x00000004130e7825 */ /* 0x002fe400078e0208 */
[----:B------:R-:W2:Y:S04]  /*0460*/  LDG.E.STRONG.SYS R16, desc[UR4][R16.64] ;  /* 0x0000000410107981 */ /* 0x000ea8000c1f5900 */
[----:B------:R-:W3:Y:S02]  /*0470*/  LDG.E.STRONG.SYS R19, desc[UR4][R14.64] ;  /* 0x000000040e137981 */ /* 0x000ee4000c1f5900 */
[----:B---3--:R-:W-:-:S06]  /*0480*/  IMAD.WIDE R18, R19, 0x4, R6 ;  /* 0x0000000413127825 */ /* 0x008fcc00078e0206 */
[----:B------:R-:W2:Y:S02]  /*0490*/  LDG.E.STRONG.SYS R19, desc[UR4][R18.64] ;  /* 0x0000000412137981 */ /* 0x000ea4000c1f5900 */
[----:B--2---:R-:W-:-:S13]  /*04a0*/  ISETP.GT.AND P0, PT, R16, R19, PT ;  /* 0x000000131000720c */ /* 0x004fda0003f04270 */
[----:B------:R-:W-:Y:S05]  /*04b0*/  @!P0 BREAK.RELIABLE B1 ;  /* 0x0000000000018942 */ /* 0x000fea0003800100 */
[----:B------:R-:W-:Y:S05]  /*04c0*/  @!P0 BRA `(.L_x_29) ;  /* 0x0000000000ec8947 */ /* 0x000fea0003800000 */
[----:B------:R-:W2:Y:S04]  /*04d0*/  LDG.E.STRONG.SYS R17, desc[UR4][R14.64] ;  /* 0x000000040e117981 */ /* 0x000ea8000c1f5900 */
[----:B------:R-:W3:Y:S01]  /*04e0*/  LDG.E.STRONG.SYS R21, desc[UR4][R12.64] ;  /* 0x000000040c157981 */ /* 0x000ee2000c1f5900 */
[----:B------:R-:W-:-:S03]  /*04f0*/  MOV R19, R11 ;  /* 0x0000000b00137202 */ /* 0x000fc60000000f00 */
[----:B---3--:R4:W-:Y:S04]  /*0500*/  STG.E.STRONG.SYS desc[UR4][R14.64], R21 ;  /* 0x000000150e007986 */ /* 0x0089e8000c115904 */
[----:B--2---:R4:W-:Y:S01]  /*0510*/  STG.E.STRONG.SYS desc[UR4][R12.64], R17 ;  /* 0x000000110c007986 */ /* 0x0049e2000c115904 */
[----:B------:R-:W-:Y:S05]  /*0520*/  BRA `(.L_x_32) ;  /* 0x0000000000bc7947 */ /* 0x000fea0003800000 */
.L_x_31:
[----:B------:R-:W-:-:S05]  /*0530*/  IMAD.WIDE R12, R19, 0x4, R4 ;  /* 0x00000004130c7825 */ /* 0x000fca00078e0204 */
[----:B------:R-:W0:Y:S01]  /*0540*/  LDG.E.STRONG.SYS R19, desc[UR4][R12.64] ;  /* 0x000000040c137981 */ /* 0x000e22000c1f5900 */
[----:B------:R-:W-:-:S04]  /*0550*/  IMAD.WIDE R14, R15, 0x4, R4 ;  /* 0x000000040f0e7825 */ /* 0x000fc800078e0204 */
[----:B0-----:R-:W-:-:S06]  /*0560*/  IMAD.WIDE R18, R19, 0x4, R6 ;  /* 0x0000000413127825 */ /* 0x001fcc00078e0206 */
[----:B------:R-:W2:Y:S04]  /*0570*/  LDG.E.STRONG.SYS R18, desc[UR4][R18.64] ;  /* 0x0000000412127981 */ /* 0x000ea8000c1f5900 */
[----:B------:R-:W3:Y:S02]  /*0580*/  LDG.E.STRONG.SYS R21, desc[UR4][R14.64+0x4] ;  /* 0x000004040e157981 */ /* 0x000ee4000c1f5900 */
[----:B---3--:R-:W-:-:S06]  /*0590*/  IMAD.WIDE R20, R21, 0x4, R6 ;  /* 0x0000000415147825 */ /* 0x008fcc00078e0206 */
[----:B------:R-:W2:Y:S02]  /*05a0*/  LDG.E.STRONG.SYS R21, desc[UR4][R20.64] ;  /* 0x0000000414157981 */ /* 0x000ea4000c1f5900 */
[----:B--2---:R-:W-:-:S13]  /*05b0*/  ISETP.GT.AND P0, PT, R18, R21, PT ;  /* 0x000000151200720c */ /* 0x004fda0003f04270 */
[----:B------:R-:W-:Y:S05]  /*05c0*/  @!P0 BRA `(.L_x_33) ;  /* 0x0000000000388947 */ /* 0x000fea0003800000 */
[----:B------:R-:W2:Y:S02]  /*05d0*/  LDG.E.STRONG.SYS R19, desc[UR4][R14.64+0x4] ;  /* 0x000004040e137981 */ /* 0x000ea4000c1f5900 */
[----:B--2---:R-:W-:-:S06]  /*05e0*/  IMAD.WIDE R18, R19, 0x4, R6 ;  /* 0x0000000413127825 */ /* 0x004fcc00078e0206 */
[----:B------:R-:W2:Y:S04]  /*05f0*/  LDG.E.STRONG.SYS R18, desc[UR4][R18.64] ;  /* 0x0000000412127981 */ /* 0x000ea8000c1f5900 */
[----:B------:R-:W3:Y:S02]  /*0600*/  LDG.E.STRONG.SYS R21, desc[UR4][R14.64+0x8] ;  /* 0x000008040e157981 */ /* 0x000ee4000c1f5900 */
[----:B---3--:R-:W-:-:S06]  /*0610*/  IMAD.WIDE R20, R21, 0x4, R6 ;  /* 0x0000000415147825 */ /* 0x008fcc00078e0206 */
[----:B------:R-:W2:Y:S02]  /*0620*/  LDG.E.STRONG.SYS R21, desc[UR4][R20.64] ;  /* 0x0000000414157981 */ /* 0x000ea4000c1f5900 */
[----:B--2---:R-:W-:-:S13]  /*0630*/  ISETP.GT.AND P0, PT, R18, R21, PT ;  /* 0x000000151200720c */ /* 0x004fda0003f04270 */
[----:B------:R-:W-:Y:S05]  /*0640*/  @P0 BRA `(.L_x_33) ;  /* 0x0000000000180947 */ /* 0x000fea0003800000 */
[----:B------:R-:W2:Y:S04]  /*0650*/  LDG.E.STRONG.SYS R17, desc[UR4][R14.64+0x4] ;  /* 0x000004040e117981 */ /* 0x000ea8000c1f5900 */
[----:B------:R-:W3:Y:S01]  /*0660*/  LDG.E.STRONG.SYS R21, desc[UR4][R12.64] ;  /* 0x000000040c157981 */ /* 0x000ee2000c1f5900 */
[----:B------:R-:W-:-:S03]  /*0670*/  IMAD.MOV.U32 R19, RZ, RZ, R11 ;  /* 0x000000ffff137224 */ /* 0x000fc600078e000b */
[----:B---3--:R3:W-:Y:S04]  /*0680*/  STG.E.STRONG.SYS desc[UR4][R14.64+0x4], R21 ;  /* 0x000004150e007986 */ /* 0x0087e8000c115904 */
[----:B--2---:R3:W-:Y:S01]  /*0690*/  STG.E.STRONG.SYS desc[UR4][R12.64], R17 ;  /* 0x000000110c007986 */ /* 0x0047e2000c115904 */
[----:B------:R-:W-:Y:S05]  /*06a0*/  BRA `(.L_x_32) ;  /* 0x00000000005c7947 */ /* 0x000fea0003800000 */
.L_x_33:
[----:B------:R-:W2:Y:S02]  /*06b0*/  LDG.E.STRONG.SYS R19, desc[UR4][R12.64] ;  /* 0x000000040c137981 */ /* 0x000ea4000c1f5900 */
[----:B--2---:R-:W-:-:S06]  /*06c0*/  IMAD.WIDE R18, R19, 0x4, R6 ;  /* 0x0000000413127825 */ /* 0x004fcc00078e0206 */
[----:B------:R-:W2:Y:S04]  /*06d0*/  LDG.E.STRONG.SYS R18, desc[UR4][R18.64] ;  /* 0x0000000412127981 */ /* 0x000ea8000c1f5900 */
[----:B------:R-:W3:Y:S02]  /*06e0*/  LDG.E.STRONG.SYS R21, desc[UR4][R14.64+0x8] ;  /* 0x000008040e157981 */ /* 0x000ee4000c1f5900 */
[----:B---3--:R-:W-:-:S06]  /*06f0*/  IMAD.WIDE R20, R21, 0x4, R6 ;  /* 0x0000000415147825 */ /* 0x008fcc00078e0206 */
[----:B------:R-:W2:Y:S02]  /*0700*/  LDG.E.STRONG.SYS R21, desc[UR4][R20.64] ;  /* 0x0000000414157981 */ /* 0x000ea4000c1f5900 */
[----:B--2---:R-:W-:-:S13]  /*0710*/  ISETP.GT.AND P0, PT, R18, R21, PT ;  /* 0x000000151200720c */ /* 0x004fda0003f04270 */
[----:B------:R-:W-:Y:S05]  /*0720*/  @!P0 BREAK.RELIABLE B1 ;  /* 0x0000000000018942 */ /* 0x000fea0003800100 */
        /* <DEDUP_REMOVED lines=8> */
[----:B------:R-:W-:Y:S05]  /*07b0*/  @P0 BREAK.RELIABLE B1 ;  /* 0x0000000000010942 */ /* 0x000fea0003800100 */
[----:B------:R-:W-:Y:S05]  /*07c0*/  @P0 BRA `(.L_x_29) ;  /* 0x00000000002c0947 */ /* 0x000fea0003800000 */
[----:B------:R-:W2:Y:S04]  /*07d0*/  LDG.E.STRONG.SYS R11, desc[UR4][R14.64+0x8] ;  /* 0x000008040e0b7981 */ /* 0x000ea8000c1f5900 */
[----:B------:R-:W3:Y:S01]  /*07e0*/  LDG.E.STRONG.SYS R21, desc[UR4][R12.64] ;  /* 0x000000040c157981 */ /* 0x000ee2000c1f5900 */
[----:B------:R-:W-:-:S03]  /*07f0*/  MOV R19, R17 ;  /* 0x0000001100137202 */ /* 0x000fc60000000f00 */
[----:B---3--:R0:W-:Y:S04]  /*0800*/  STG.E.STRONG.SYS desc[UR4][R14.64+0x8], R21 ;  /* 0x000008150e007986 */ /* 0x0081e8000c115904 */
[----:B--2---:R0:W-:Y:S02]  /*0810*/  STG.E.STRONG.SYS desc[UR4][R12.64], R11 ;  /* 0x0000000b0c007986 */ /* 0x0041e4000c115904 */
.L_x_32:
[----:B------:R-:W-:Y:S05]  /*0820*/  BSYNC.RELIABLE B1 ;  /* 0x0000000000017941 */ /* 0x000fea0003800100 */
.L_x_30:
[----:B0--34-:R-:W2:Y:S01]  /*0830*/  LDG.E R12, desc[UR4][R2.64] ;  /* 0x00000004020c7981 */ /* 0x019ea2000c1e1900 */
[----:B------:R-:W-:-:S05]  /*0840*/  SHF.L.U32 R15, R19, 0x1, RZ ;  /* 0x00000001130f7819 */ /* 0x000fca00000006ff */
[----:B------:R-:W-:-:S05]  /*0850*/  VIADD R11, R15, 0x1 ;  /* 0x000000010f0b7836 */ /* 0x000fca0000000000 */
[----:B--2---:R-:W-:-:S13]  /*0860*/  ISETP.GE.AND P0, PT, R11, R12, PT ;  /* 0x0000000c0b00720c */ /* 0x004fda0003f06270 */
[----:B------:R-:W-:Y:S05]  /*0870*/  @!P0 BRA `(.L_x_34) ;  /* 0xfffffff800d08947 */ /* 0x000fea000383ffff */
.L_x_29:
[----:B------:R-:W-:Y:S05]  /*0880*/  BSYNC B0 ;  /* 0x0000000000007941 */ /* 0x000fea0003800000 */
.L_x_28:
[----:B------:R-:W0:Y:S01]  /*0890*/  S2R R7, SR_LANEID ;  /* 0x0000000000077919 */ /* 0x000e220000000000 */
[----:B------:R-:W-:Y:S01]  /*08a0*/  VOTEU.ANY UR6, UPT, PT ;  /* 0x0000000000067886 */ /* 0x000fe200038e0100 */
[----:B------:R-:W2:Y:S01]  /*08b0*/  LDC.64 R2, c[0x0][0x398] ;  /* 0x0000e600ff027b82 */ /* 0x000ea20000000a00 */
[----:B------:R-:W0:Y:S01]  /*08c0*/  FLO.U32 R0, UR6 ;  /* 0x0000000600007d00 */ /* 0x000e2200080e0000 */
[----:B------:R-:W-:-:S06]  /*08d0*/  MOV R13, 0xffffffff ;  /* 0xffffffff000d7802 */ /* 0x000fcc0000000f00 */
[----:B------:R-:W3:Y:S01]  /*08e0*/  LDC.64 R4, c[0x0][0x390] ;  /* 0x0000e400ff047b82 */ /* 0x000ee20000000a00 */
[----:B------:R-:W3:Y:S01]  /*08f0*/  POPC R11, UR6 ;  /* 0x00000006000b7d09 */ /* 0x000ee20008000000 */
[----:B--2--5:R-:W-:-:S05]  /*0900*/  IMAD.WIDE R2, R10, 0x4, R2 ;  /* 0x000000040a027825 */ /* 0x024fca00078e0202 */
[----:B------:R-:W-:Y:S01]  /*0910*/  STG.E desc[UR4][R2.64], R13 ;  /* 0x0000000d02007986 */ /* 0x000fe2000c101904 */
[----:B0-----:R-:W-:Y:S02]  /*0920*/  ISETP.EQ.U32.AND P0, PT, R0, R7, PT ;  /* 0x000000070000720c */ /* 0x001fe40003f02070 */
[----:B------:R-:W0:Y:S11]  /*0930*/  LDC.64 R6, c[0x0][0x388] ;  /* 0x0000e200ff067b82 */ /* 0x000e360000000a00 */
[----:B---3--:R-:W2:Y:S01]  /*0940*/  @P0 ATOMG.E.ADD.STRONG.GPU PT, R5, desc[UR4][R4.64], R11 ;  /* 0x8000000b040509a8 */ /* 0x008ea200081ef104 */
[----:B-1----:R-:W1:Y:S02]  /*0950*/  S2R R8, SR_LTMASK ;  /* 0x0000000000087919 */ /* 0x002e640000003900 */
[----:B-1----:R-:W-:-:S06]  /*0960*/  LOP3.LUT R8, R8, UR6, RZ, 0xc0, !PT ;  /* 0x0000000608087c12 */ /* 0x002fcc000f8ec0ff */
[----:B------:R-:W1:Y:S01]  /*0970*/  POPC R8, R8 ;  /* 0x0000000800087309 */ /* 0x000e620000000000 */
[----:B--2---:R-:W1:Y:S02]  /*0980*/  SHFL.IDX PT, R9, R5, R0, 0x1f ;  /* 0x00001f0005097589 */ /* 0x004e6400000e0000 */
[----:B-1----:R-:W-:-:S05]  /*0990*/  IADD3 R9, PT, PT, R9, R8, RZ ;  /* 0x0000000809097210 */ /* 0x002fca0007ffe0ff */
[----:B0-----:R-:W-:-:S05]  /*09a0*/  IMAD.WIDE R6, R9, 0x4, R6 ;  /* 0x0000000409067825 */ /* 0x001fca00078e0206 */
[----:B------:R-:W-:Y:S01]  /*09b0*/  STG.E desc[UR4][R6.64], R10 ;  /* 0x0000000a06007986 */ /* 0x000fe2000c101904 */
[----:B------:R-:W-:Y:S05]  /*09c0*/  EXIT ;  /* 0x000000000000794d */ /* 0x000fea0003800000 */
.L_x_35:
        /* <DEDUP_REMOVED lines=11> */
.L_x_42:


//--------------------- .nv.global.init           --------------------------
	.section	.nv.global.init,"aw",@progbits
.nv.global.init:
	.type		$str$5,@object
	.size		$str$5,($str$6 - $str$5)
$str$5:
        /*0000*/ 	.byte	0x25, 0x64, 0x20, 0x00
	.type		$str$6,@object
	.size		$str$6,($str - $str$6)
$str$6:
        /*0004*/ 	.byte	0x63, 0x6f, 0x73, 0x74, 0x3a, 0x20, 0x25, 0x64, 0x0a, 0x00
	.type		$str,@object
	.size		$str,(.L_2 - $str)
$str:
        /*000e*/ 	.byte	0x66, 0x6f, 0x75, 0x6e, 0x64, 0x20, 0x25, 0x64, 0x0a, 0x00
.L_2:


//--------------------- .nv.shared.reserved.0     --------------------------
	.section	.nv.shared.reserved.0,"aw",@nobits
	.weak		__nv_reservedSMEM_offset_0_alias
	.size		__nv_reservedSMEM_offset_0_alias, 0, 64
	.other		__nv_reservedSMEM_offset_0_alias,@"STO_CUDA_RESERVED_SHARED STV_DEFAULT"
__nv_reservedSMEM_offset_0_alias:
	.zero		0
	.zero		64


//--------------------- .nv.global                --------------------------
	.section	.nv.global,"aw",@nobits
	.align	4
.nv.global:
	.type		Cx,@object
	.size		Cx,(PQ - Cx)
Cx:
	.zero		400000000
	.type		PQ,@object
	.size		PQ,(.L_1 - PQ)
PQ:
	.zero		400000000
.L_1:


//--------------------- .nv.constant0._Z7printCXi --------------------------
	.section	.nv.constant0._Z7printCXi,"a",@progbits
	.sectionflags	@""
	.align	4
.nv.constant0._Z7printCXi:
	.zero		900


//--------------------- .nv.constant0._Z8checkMINPiS_iii --------------------------
	.section	.nv.constant0._Z8checkMINPiS_iii,"a",@progbits
	.sectionflags	@""
	.align	4
.nv.constant0._Z8checkMINPiS_iii:
	.zero		924


//--------------------- .nv.constant0._Z8insertPQPiS_S_iiS_ --------------------------
	.section	.nv.constant0._Z8insertPQPiS_S_iiS_,"a",@progbits
	.sectionflags	@""
	.align	4
.nv.constant0._Z8insertPQPiS_S_iiS_:
	.zero		936


//--------------------- .nv.constant0._Z5setNVPiS_S_i --------------------------
	.section	.nv.constant0._Z5setNVPiS_S_i,"a",@progbits
	.sectionflags	@""
	.align	4
.nv.constant0._Z5setNVPiS_S_i:
	.zero		924


//--------------------- .nv.constant0._Z10keepHeapPQPiii --------------------------
	.section	.nv.constant0._Z10keepHeapPQPiii,"a",@progbits
	.sectionflags	@""
	.align	4
.nv.constant0._Z10keepHeapPQPiii:
	.zero		912


//--------------------- .nv.constant0._Z13A_star_expandPiS_PjS_S_S_S_S_S_S_iiiiS_S_iS_S_S_ --------------------------
	.section	.nv.constant0._Z13A_star_expandPiS_PjS_S_S_S_S_S_S_iiiiS_S_iS_S_S_,"a",@progbits
	.sectionflags	@""
	.align	4
.nv.constant0._Z13A_star_expandPiS_PjS_S_S_S_S_S_S_iiiiS_S_iS_S_S_:
	.zero		1040


//--------------------- .nv.constant0._Z10extractMinPiS_S_S_ii --------------------------
	.section	.nv.constant0._Z10extractMinPiS_S_S_ii,"a",@progbits
	.sectionflags	@""
	.align	4
.nv.constant0._Z10extractMinPiS_S_S_ii:
	.zero		936


//--------------------- SYMBOLS --------------------------

	.type		.nv.reservedSmem.offset0,@object
	.size		.nv.reservedSmem.offset0,0x4
	.type		vprintf,@function
